//
// Generated by NVIDIA NVVM Compiler
//
// Compiler Build ID: CL-36424714
// Cuda compilation tools, release 13.0, V13.0.88
// Based on NVVM 20.0.0
//

.version 9.0
.target sm_100
.address_size 64

	// .globl	_Z29spmv_warp_per_row_vec4_kerneliPKiS0_PKfS2_Pf

.visible .entry _Z29spmv_warp_per_row_vec4_kerneliPKiS0_PKfS2_Pf(
	.param .u32 _Z29spmv_warp_per_row_vec4_kerneliPKiS0_PKfS2_Pf_param_0,
	.param .u64 .ptr .align 1 _Z29spmv_warp_per_row_vec4_kerneliPKiS0_PKfS2_Pf_param_1,
	.param .u64 .ptr .align 1 _Z29spmv_warp_per_row_vec4_kerneliPKiS0_PKfS2_Pf_param_2,
	.param .u64 .ptr .align 1 _Z29spmv_warp_per_row_vec4_kerneliPKiS0_PKfS2_Pf_param_3,
	.param .u64 .ptr .align 1 _Z29spmv_warp_per_row_vec4_kerneliPKiS0_PKfS2_Pf_param_4,
	.param .u64 .ptr .align 1 _Z29spmv_warp_per_row_vec4_kerneliPKiS0_PKfS2_Pf_param_5
)
{
	.reg .pred 	%p<35>;
	.reg .b32 	%r<204>;
	.reg .b32 	%f<336>;
	.reg .b64 	%rd<228>;

	ld.param.u32 	%r54, [_Z29spmv_warp_per_row_vec4_kerneliPKiS0_PKfS2_Pf_param_0];
	ld.param.u64 	%rd10, [_Z29spmv_warp_per_row_vec4_kerneliPKiS0_PKfS2_Pf_param_1];
	ld.param.u64 	%rd12, [_Z29spmv_warp_per_row_vec4_kerneliPKiS0_PKfS2_Pf_param_2];
	ld.param.u64 	%rd13, [_Z29spmv_warp_per_row_vec4_kerneliPKiS0_PKfS2_Pf_param_3];
	ld.param.u64 	%rd14, [_Z29spmv_warp_per_row_vec4_kerneliPKiS0_PKfS2_Pf_param_4];
	ld.param.u64 	%rd11, [_Z29spmv_warp_per_row_vec4_kerneliPKiS0_PKfS2_Pf_param_5];
	cvta.to.global.u64 	%rd1, %rd14;
	cvta.to.global.u64 	%rd2, %rd12;
	cvta.to.global.u64 	%rd3, %rd13;
	mov.u32 	%r55, %tid.x;
	and.b32  	%r1, %r55, 31;
	mov.u32 	%r56, %ntid.x;
	shr.u32 	%r2, %r56, 5;
	shr.u32 	%r57, %r55, 5;
	mov.u32 	%r58, %ctaid.x;
	mad.lo.s32 	%r189, %r2, %r58, %r57;
	setp.ge.s32 	%p1, %r189, %r54;
	@%p1 bra 	$L__BB0_42;
	not.b32 	%r4, %r1;
	mov.u32 	%r59, %nctaid.x;
	mul.lo.s32 	%r5, %r2, %r59;
	cvta.to.global.u64 	%rd4, %rd10;
	cvta.to.global.u64 	%rd5, %rd11;
$L__BB0_2:
	mul.wide.s32 	%rd15, %r189, 4;
	add.s64 	%rd16, %rd4, %rd15;
	ld.global.nc.u32 	%r7, [%rd16];
	ld.global.nc.u32 	%r8, [%rd16+4];
	neg.s32 	%r60, %r7;
	and.b32  	%r61, %r60, 3;
	sub.s32 	%r62, %r8, %r7;
	max.s32 	%r63, %r62, 0;
	min.u32 	%r9, %r61, %r63;
	add.s32 	%r10, %r9, %r7;
	add.s32 	%r11, %r7, %r1;
	setp.ge.u32 	%p2, %r1, %r9;
	mov.f32 	%f321, 0f00000000;
	@%p2 bra 	$L__BB0_16;
	add.s32 	%r64, %r11, 32;
	max.s32 	%r65, %r64, %r10;
	add.s32 	%r66, %r65, %r4;
	sub.s32 	%r67, %r66, %r7;
	shr.u32 	%r68, %r67, 5;
	add.s32 	%r12, %r68, 1;
	and.b32  	%r13, %r12, 15;
	setp.lt.u32 	%p3, %r67, 480;
	mov.f32 	%f321, 0f00000000;
	mov.u32 	%r192, %r11;
	@%p3 bra 	$L__BB0_6;
	and.b32  	%r69, %r12, 268435440;
	neg.s32 	%r190, %r69;
	mov.f32 	%f321, 0f00000000;
	mov.u32 	%r192, %r11;
$L__BB0_5:
	.pragma "nounroll";
	mul.wide.s32 	%rd17, %r192, 4;
	add.s64 	%rd18, %rd3, %rd17;
	add.s64 	%rd19, %rd2, %rd17;
	ld.global.nc.f32 	%f43, [%rd18];
	ld.global.nc.u32 	%r70, [%rd19];
	mul.wide.s32 	%rd20, %r70, 4;
	add.s64 	%rd21, %rd1, %rd20;
	ld.global.nc.f32 	%f44, [%rd21];
	fma.rn.f32 	%f45, %f43, %f44, %f321;
	ld.global.nc.f32 	%f46, [%rd18+128];
	ld.global.nc.u32 	%r71, [%rd19+128];
	mul.wide.s32 	%rd22, %r71, 4;
	add.s64 	%rd23, %rd1, %rd22;
	ld.global.nc.f32 	%f47, [%rd23];
	fma.rn.f32 	%f48, %f46, %f47, %f45;
	ld.global.nc.f32 	%f49, [%rd18+256];
	ld.global.nc.u32 	%r72, [%rd19+256];
	mul.wide.s32 	%rd24, %r72, 4;
	add.s64 	%rd25, %rd1, %rd24;
	ld.global.nc.f32 	%f50, [%rd25];
	fma.rn.f32 	%f51, %f49, %f50, %f48;
	ld.global.nc.f32 	%f52, [%rd18+384];
	ld.global.nc.u32 	%r73, [%rd19+384];
	mul.wide.s32 	%rd26, %r73, 4;
	add.s64 	%rd27, %rd1, %rd26;
	ld.global.nc.f32 	%f53, [%rd27];
	fma.rn.f32 	%f54, %f52, %f53, %f51;
	ld.global.nc.f32 	%f55, [%rd18+512];
	ld.global.nc.u32 	%r74, [%rd19+512];
	mul.wide.s32 	%rd28, %r74, 4;
	add.s64 	%rd29, %rd1, %rd28;
	ld.global.nc.f32 	%f56, [%rd29];
	fma.rn.f32 	%f57, %f55, %f56, %f54;
	ld.global.nc.f32 	%f58, [%rd18+640];
	ld.global.nc.u32 	%r75, [%rd19+640];
	mul.wide.s32 	%rd30, %r75, 4;
	add.s64 	%rd31, %rd1, %rd30;
	ld.global.nc.f32 	%f59, [%rd31];
	fma.rn.f32 	%f60, %f58, %f59, %f57;
	ld.global.nc.f32 	%f61, [%rd18+768];
	ld.global.nc.u32 	%r76, [%rd19+768];
	mul.wide.s32 	%rd32, %r76, 4;
	add.s64 	%rd33, %rd1, %rd32;
	ld.global.nc.f32 	%f62, [%rd33];
	fma.rn.f32 	%f63, %f61, %f62, %f60;
	ld.global.nc.f32 	%f64, [%rd18+896];
	ld.global.nc.u32 	%r77, [%rd19+896];
	mul.wide.s32 	%rd34, %r77, 4;
	add.s64 	%rd35, %rd1, %rd34;
	ld.global.nc.f32 	%f65, [%rd35];
	fma.rn.f32 	%f66, %f64, %f65, %f63;
	ld.global.nc.f32 	%f67, [%rd18+1024];
	ld.global.nc.u32 	%r78, [%rd19+1024];
	mul.wide.s32 	%rd36, %r78, 4;
	add.s64 	%rd37, %rd1, %rd36;
	ld.global.nc.f32 	%f68, [%rd37];
	fma.rn.f32 	%f69, %f67, %f68, %f66;
	ld.global.nc.f32 	%f70, [%rd18+1152];
	ld.global.nc.u32 	%r79, [%rd19+1152];
	mul.wide.s32 	%rd38, %r79, 4;
	add.s64 	%rd39, %rd1, %rd38;
	ld.global.nc.f32 	%f71, [%rd39];
	fma.rn.f32 	%f72, %f70, %f71, %f69;
	ld.global.nc.f32 	%f73, [%rd18+1280];
	ld.global.nc.u32 	%r80, [%rd19+1280];
	mul.wide.s32 	%rd40, %r80, 4;
	add.s64 	%rd41, %rd1, %rd40;
	ld.global.nc.f32 	%f74, [%rd41];
	fma.rn.f32 	%f75, %f73, %f74, %f72;
	ld.global.nc.f32 	%f76, [%rd18+1408];
	ld.global.nc.u32 	%r81, [%rd19+1408];
	mul.wide.s32 	%rd42, %r81, 4;
	add.s64 	%rd43, %rd1, %rd42;
	ld.global.nc.f32 	%f77, [%rd43];
	fma.rn.f32 	%f78, %f76, %f77, %f75;
	ld.global.nc.f32 	%f79, [%rd18+1536];
	ld.global.nc.u32 	%r82, [%rd19+1536];
	mul.wide.s32 	%rd44, %r82, 4;
	add.s64 	%rd45, %rd1, %rd44;
	ld.global.nc.f32 	%f80, [%rd45];
	fma.rn.f32 	%f81, %f79, %f80, %f78;
	ld.global.nc.f32 	%f82, [%rd18+1664];
	ld.global.nc.u32 	%r83, [%rd19+1664];
	mul.wide.s32 	%rd46, %r83, 4;
	add.s64 	%rd47, %rd1, %rd46;
	ld.global.nc.f32 	%f83, [%rd47];
	fma.rn.f32 	%f84, %f82, %f83, %f81;
	ld.global.nc.f32 	%f85, [%rd18+1792];
	ld.global.nc.u32 	%r84, [%rd19+1792];
	mul.wide.s32 	%rd48, %r84, 4;
	add.s64 	%rd49, %rd1, %rd48;
	ld.global.nc.f32 	%f86, [%rd49];
	fma.rn.f32 	%f87, %f85, %f86, %f84;
	ld.global.nc.f32 	%f88, [%rd18+1920];
	ld.global.nc.u32 	%r85, [%rd19+1920];
	mul.wide.s32 	%rd50, %r85, 4;
	add.s64 	%rd51, %rd1, %rd50;
	ld.global.nc.f32 	%f89, [%rd51];
	fma.rn.f32 	%f321, %f88, %f89, %f87;
	add.s32 	%r192, %r192, 512;
	add.s32 	%r190, %r190, 16;
	setp.ne.s32 	%p4, %r190, 0;
	@%p4 bra 	$L__BB0_5;
$L__BB0_6:
	setp.eq.s32 	%p5, %r13, 0;
	@%p5 bra 	$L__BB0_16;
	and.b32  	%r20, %r12, 7;
	setp.lt.u32 	%p6, %r13, 8;
	@%p6 bra 	$L__BB0_9;
	mul.wide.s32 	%rd52, %r192, 4;
	add.s64 	%rd53, %rd3, %rd52;
	ld.global.nc.f32 	%f91, [%rd53];
	add.s64 	%rd54, %rd2, %rd52;
	ld.global.nc.u32 	%r86, [%rd54];
	mul.wide.s32 	%rd55, %r86, 4;
	add.s64 	%rd56, %rd1, %rd55;
	ld.global.nc.f32 	%f92, [%rd56];
	fma.rn.f32 	%f93, %f91, %f92, %f321;
	ld.global.nc.f32 	%f94, [%rd53+128];
	ld.global.nc.u32 	%r87, [%rd54+128];
	mul.wide.s32 	%rd57, %r87, 4;
	add.s64 	%rd58, %rd1, %rd57;
	ld.global.nc.f32 	%f95, [%rd58];
	fma.rn.f32 	%f96, %f94, %f95, %f93;
	ld.global.nc.f32 	%f97, [%rd53+256];
	ld.global.nc.u32 	%r88, [%rd54+256];
	mul.wide.s32 	%rd59, %r88, 4;
	add.s64 	%rd60, %rd1, %rd59;
	ld.global.nc.f32 	%f98, [%rd60];
	fma.rn.f32 	%f99, %f97, %f98, %f96;
	ld.global.nc.f32 	%f100, [%rd53+384];
	ld.global.nc.u32 	%r89, [%rd54+384];
	mul.wide.s32 	%rd61, %r89, 4;
	add.s64 	%rd62, %rd1, %rd61;
	ld.global.nc.f32 	%f101, [%rd62];
	fma.rn.f32 	%f102, %f100, %f101, %f99;
	ld.global.nc.f32 	%f103, [%rd53+512];
	ld.global.nc.u32 	%r90, [%rd54+512];
	mul.wide.s32 	%rd63, %r90, 4;
	add.s64 	%rd64, %rd1, %rd63;
	ld.global.nc.f32 	%f104, [%rd64];
	fma.rn.f32 	%f105, %f103, %f104, %f102;
	ld.global.nc.f32 	%f106, [%rd53+640];
	ld.global.nc.u32 	%r91, [%rd54+640];
	mul.wide.s32 	%rd65, %r91, 4;
	add.s64 	%rd66, %rd1, %rd65;
	ld.global.nc.f32 	%f107, [%rd66];
	fma.rn.f32 	%f108, %f106, %f107, %f105;
	ld.global.nc.f32 	%f109, [%rd53+768];
	ld.global.nc.u32 	%r92, [%rd54+768];
	mul.wide.s32 	%rd67, %r92, 4;
	add.s64 	%rd68, %rd1, %rd67;
	ld.global.nc.f32 	%f110, [%rd68];
	fma.rn.f32 	%f111, %f109, %f110, %f108;
	ld.global.nc.f32 	%f112, [%rd53+896];
	ld.global.nc.u32 	%r93, [%rd54+896];
	mul.wide.s32 	%rd69, %r93, 4;
	add.s64 	%rd70, %rd1, %rd69;
	ld.global.nc.f32 	%f113, [%rd70];
	fma.rn.f32 	%f321, %f112, %f113, %f111;
	add.s32 	%r192, %r192, 256;
$L__BB0_9:
	setp.eq.s32 	%p7, %r20, 0;
	@%p7 bra 	$L__BB0_16;
	and.b32  	%r23, %r12, 3;
	setp.lt.u32 	%p8, %r20, 4;
	@%p8 bra 	$L__BB0_12;
	mul.wide.s32 	%rd71, %r192, 4;
	add.s64 	%rd72, %rd3, %rd71;
	ld.global.nc.f32 	%f115, [%rd72];
	add.s64 	%rd73, %rd2, %rd71;
	ld.global.nc.u32 	%r94, [%rd73];
	mul.wide.s32 	%rd74, %r94, 4;
	add.s64 	%rd75, %rd1, %rd74;
	ld.global.nc.f32 	%f116, [%rd75];
	fma.rn.f32 	%f117, %f115, %f116, %f321;
	ld.global.nc.f32 	%f118, [%rd72+128];
	ld.global.nc.u32 	%r95, [%rd73+128];
	mul.wide.s32 	%rd76, %r95, 4;
	add.s64 	%rd77, %rd1, %rd76;
	ld.global.nc.f32 	%f119, [%rd77];
	fma.rn.f32 	%f120, %f118, %f119, %f117;
	ld.global.nc.f32 	%f121, [%rd72+256];
	ld.global.nc.u32 	%r96, [%rd73+256];
	mul.wide.s32 	%rd78, %r96, 4;
	add.s64 	%rd79, %rd1, %rd78;
	ld.global.nc.f32 	%f122, [%rd79];
	fma.rn.f32 	%f123, %f121, %f122, %f120;
	ld.global.nc.f32 	%f124, [%rd72+384];
	ld.global.nc.u32 	%r97, [%rd73+384];
	mul.wide.s32 	%rd80, %r97, 4;
	add.s64 	%rd81, %rd1, %rd80;
	ld.global.nc.f32 	%f125, [%rd81];
	fma.rn.f32 	%f321, %f124, %f125, %f123;
	add.s32 	%r192, %r192, 128;
$L__BB0_12:
	setp.eq.s32 	%p9, %r23, 0;
	@%p9 bra 	$L__BB0_16;
	mul.wide.s32 	%rd82, %r192, 4;
	add.s64 	%rd6, %rd3, %rd82;
	ld.global.nc.f32 	%f126, [%rd6];
	add.s64 	%rd7, %rd2, %rd82;
	ld.global.nc.u32 	%r98, [%rd7];
	mul.wide.s32 	%rd83, %r98, 4;
	add.s64 	%rd84, %rd1, %rd83;
	ld.global.nc.f32 	%f127, [%rd84];
	fma.rn.f32 	%f321, %f126, %f127, %f321;
	setp.eq.s32 	%p10, %r23, 1;
	@%p10 bra 	$L__BB0_16;
	ld.global.nc.f32 	%f128, [%rd6+128];
	ld.global.nc.u32 	%r99, [%rd7+128];
	mul.wide.s32 	%rd85, %r99, 4;
	add.s64 	%rd86, %rd1, %rd85;
	ld.global.nc.f32 	%f129, [%rd86];
	fma.rn.f32 	%f321, %f128, %f129, %f321;
	setp.eq.s32 	%p11, %r23, 2;
	@%p11 bra 	$L__BB0_16;
	ld.global.nc.f32 	%f130, [%rd6+256];
	ld.global.nc.u32 	%r100, [%rd7+256];
	mul.wide.s32 	%rd87, %r100, 4;
	add.s64 	%rd88, %rd1, %rd87;
	ld.global.nc.f32 	%f131, [%rd88];
	fma.rn.f32 	%f321, %f130, %f131, %f321;
$L__BB0_16:
	sub.s32 	%r26, %r8, %r10;
	shr.s32 	%r27, %r26, 2;
	shr.s32 	%r28, %r10, 2;
	setp.ge.s32 	%p12, %r1, %r27;
	@%p12 bra 	$L__BB0_25;
	add.s32 	%r29, %r27, %r4;
	setp.lt.u32 	%p13, %r29, 96;
	mov.u32 	%r197, %r1;
	@%p13 bra 	$L__BB0_20;
	mov.b32 	%r196, 0;
	mov.u32 	%r197, %r1;
$L__BB0_19:
	.pragma "nounroll";
	add.s32 	%r102, %r197, %r28;
	mul.wide.s32 	%rd89, %r102, 16;
	add.s64 	%rd90, %rd3, %rd89;
	ld.global.nc.v4.f32 	{%f133, %f134, %f135, %f136}, [%rd90];
	add.s64 	%rd91, %rd2, %rd89;
	ld.global.nc.v4.u32 	{%r103, %r104, %r105, %r106}, [%rd91];
	mul.wide.s32 	%rd92, %r103, 4;
	add.s64 	%rd93, %rd1, %rd92;
	ld.global.nc.f32 	%f137, [%rd93];
	fma.rn.f32 	%f138, %f133, %f137, %f321;
	mul.wide.s32 	%rd94, %r104, 4;
	add.s64 	%rd95, %rd1, %rd94;
	ld.global.nc.f32 	%f139, [%rd95];
	fma.rn.f32 	%f140, %f134, %f139, %f138;
	mul.wide.s32 	%rd96, %r105, 4;
	add.s64 	%rd97, %rd1, %rd96;
	ld.global.nc.f32 	%f141, [%rd97];
	fma.rn.f32 	%f142, %f135, %f141, %f140;
	mul.wide.s32 	%rd98, %r106, 4;
	add.s64 	%rd99, %rd1, %rd98;
	ld.global.nc.f32 	%f143, [%rd99];
	fma.rn.f32 	%f144, %f136, %f143, %f142;
	ld.global.nc.v4.f32 	{%f145, %f146, %f147, %f148}, [%rd90+512];
	ld.global.nc.v4.u32 	{%r107, %r108, %r109, %r110}, [%rd91+512];
	mul.wide.s32 	%rd100, %r107, 4;
	add.s64 	%rd101, %rd1, %rd100;
	ld.global.nc.f32 	%f149, [%rd101];
	fma.rn.f32 	%f150, %f145, %f149, %f144;
	mul.wide.s32 	%rd102, %r108, 4;
	add.s64 	%rd103, %rd1, %rd102;
	ld.global.nc.f32 	%f151, [%rd103];
	fma.rn.f32 	%f152, %f146, %f151, %f150;
	mul.wide.s32 	%rd104, %r109, 4;
	add.s64 	%rd105, %rd1, %rd104;
	ld.global.nc.f32 	%f153, [%rd105];
	fma.rn.f32 	%f154, %f147, %f153, %f152;
	mul.wide.s32 	%rd106, %r110, 4;
	add.s64 	%rd107, %rd1, %rd106;
	ld.global.nc.f32 	%f155, [%rd107];
	fma.rn.f32 	%f156, %f148, %f155, %f154;
	ld.global.nc.v4.f32 	{%f157, %f158, %f159, %f160}, [%rd90+1024];
	ld.global.nc.v4.u32 	{%r111, %r112, %r113, %r114}, [%rd91+1024];
	mul.wide.s32 	%rd108, %r111, 4;
	add.s64 	%rd109, %rd1, %rd108;
	ld.global.nc.f32 	%f161, [%rd109];
	fma.rn.f32 	%f162, %f157, %f161, %f156;
	mul.wide.s32 	%rd110, %r112, 4;
	add.s64 	%rd111, %rd1, %rd110;
	ld.global.nc.f32 	%f163, [%rd111];
	fma.rn.f32 	%f164, %f158, %f163, %f162;
	mul.wide.s32 	%rd112, %r113, 4;
	add.s64 	%rd113, %rd1, %rd112;
	ld.global.nc.f32 	%f165, [%rd113];
	fma.rn.f32 	%f166, %f159, %f165, %f164;
	mul.wide.s32 	%rd114, %r114, 4;
	add.s64 	%rd115, %rd1, %rd114;
	ld.global.nc.f32 	%f167, [%rd115];
	fma.rn.f32 	%f168, %f160, %f167, %f166;
	ld.global.nc.v4.f32 	{%f169, %f170, %f171, %f172}, [%rd90+1536];
	ld.global.nc.v4.u32 	{%r115, %r116, %r117, %r118}, [%rd91+1536];
	mul.wide.s32 	%rd116, %r115, 4;
	add.s64 	%rd117, %rd1, %rd116;
	ld.global.nc.f32 	%f173, [%rd117];
	fma.rn.f32 	%f174, %f169, %f173, %f168;
	mul.wide.s32 	%rd118, %r116, 4;
	add.s64 	%rd119, %rd1, %rd118;
	ld.global.nc.f32 	%f175, [%rd119];
	fma.rn.f32 	%f176, %f170, %f175, %f174;
	mul.wide.s32 	%rd120, %r117, 4;
	add.s64 	%rd121, %rd1, %rd120;
	ld.global.nc.f32 	%f177, [%rd121];
	fma.rn.f32 	%f178, %f171, %f177, %f176;
	mul.wide.s32 	%rd122, %r118, 4;
	add.s64 	%rd123, %rd1, %rd122;
	ld.global.nc.f32 	%f179, [%rd123];
	fma.rn.f32 	%f321, %f172, %f179, %f178;
	add.s32 	%r197, %r197, 128;
	add.s32 	%r196, %r196, 4;
	shr.u32 	%r119, %r29, 5;
	add.s32 	%r120, %r119, 1;
	and.b32  	%r121, %r120, 268435452;
	setp.ne.s32 	%p14, %r196, %r121;
	@%p14 bra 	$L__BB0_19;
$L__BB0_20:
	shr.u32 	%r123, %r29, 5;
	add.s32 	%r124, %r123, 1;
	and.b32  	%r122, %r124, 3;
	setp.eq.s32 	%p15, %r122, 0;
	@%p15 bra 	$L__BB0_25;
	setp.eq.s32 	%p16, %r122, 1;
	@%p16 bra 	$L__BB0_23;
	add.s32 	%r125, %r197, %r28;
	mul.wide.s32 	%rd124, %r125, 16;
	add.s64 	%rd125, %rd3, %rd124;
	ld.global.nc.v4.f32 	{%f181, %f182, %f183, %f184}, [%rd125];
	add.s64 	%rd126, %rd2, %rd124;
	ld.global.nc.v4.u32 	{%r126, %r127, %r128, %r129}, [%rd126];
	mul.wide.s32 	%rd127, %r126, 4;
	add.s64 	%rd128, %rd1, %rd127;
	ld.global.nc.f32 	%f185, [%rd128];
	fma.rn.f32 	%f186, %f181, %f185, %f321;
	mul.wide.s32 	%rd129, %r127, 4;
	add.s64 	%rd130, %rd1, %rd129;
	ld.global.nc.f32 	%f187, [%rd130];
	fma.rn.f32 	%f188, %f182, %f187, %f186;
	mul.wide.s32 	%rd131, %r128, 4;
	add.s64 	%rd132, %rd1, %rd131;
	ld.global.nc.f32 	%f189, [%rd132];
	fma.rn.f32 	%f190, %f183, %f189, %f188;
	mul.wide.s32 	%rd133, %r129, 4;
	add.s64 	%rd134, %rd1, %rd133;
	ld.global.nc.f32 	%f191, [%rd134];
	fma.rn.f32 	%f192, %f184, %f191, %f190;
	ld.global.nc.v4.f32 	{%f193, %f194, %f195, %f196}, [%rd125+512];
	ld.global.nc.v4.u32 	{%r130, %r131, %r132, %r133}, [%rd126+512];
	mul.wide.s32 	%rd135, %r130, 4;
	add.s64 	%rd136, %rd1, %rd135;
	ld.global.nc.f32 	%f197, [%rd136];
	fma.rn.f32 	%f198, %f193, %f197, %f192;
	mul.wide.s32 	%rd137, %r131, 4;
	add.s64 	%rd138, %rd1, %rd137;
	ld.global.nc.f32 	%f199, [%rd138];
	fma.rn.f32 	%f200, %f194, %f199, %f198;
	mul.wide.s32 	%rd139, %r132, 4;
	add.s64 	%rd140, %rd1, %rd139;
	ld.global.nc.f32 	%f201, [%rd140];
	fma.rn.f32 	%f202, %f195, %f201, %f200;
	mul.wide.s32 	%rd141, %r133, 4;
	add.s64 	%rd142, %rd1, %rd141;
	ld.global.nc.f32 	%f203, [%rd142];
	fma.rn.f32 	%f321, %f196, %f203, %f202;
	add.s32 	%r197, %r197, 64;
$L__BB0_23:
	and.b32  	%r134, %r29, 32;
	setp.ne.s32 	%p17, %r134, 0;
	@%p17 bra 	$L__BB0_25;
	add.s32 	%r135, %r197, %r28;
	mul.wide.s32 	%rd143, %r135, 16;
	add.s64 	%rd144, %rd3, %rd143;
	ld.global.nc.v4.f32 	{%f204, %f205, %f206, %f207}, [%rd144];
	add.s64 	%rd145, %rd2, %rd143;
	ld.global.nc.v4.u32 	{%r136, %r137, %r138, %r139}, [%rd145];
	mul.wide.s32 	%rd146, %r136, 4;
	add.s64 	%rd147, %rd1, %rd146;
	ld.global.nc.f32 	%f208, [%rd147];
	fma.rn.f32 	%f209, %f204, %f208, %f321;
	mul.wide.s32 	%rd148, %r137, 4;
	add.s64 	%rd149, %rd1, %rd148;
	ld.global.nc.f32 	%f210, [%rd149];
	fma.rn.f32 	%f211, %f205, %f210, %f209;
	mul.wide.s32 	%rd150, %r138, 4;
	add.s64 	%rd151, %rd1, %rd150;
	ld.global.nc.f32 	%f212, [%rd151];
	fma.rn.f32 	%f213, %f206, %f212, %f211;
	mul.wide.s32 	%rd152, %r139, 4;
	add.s64 	%rd153, %rd1, %rd152;
	ld.global.nc.f32 	%f214, [%rd153];
	fma.rn.f32 	%f321, %f207, %f214, %f213;
$L__BB0_25:
	and.b32  	%r37, %r26, -4;
	add.s32 	%r140, %r11, %r9;
	add.s32 	%r202, %r140, %r37;
	setp.ge.s32 	%p18, %r202, %r8;
	@%p18 bra 	$L__BB0_39;
	add.s32 	%r141, %r202, 32;
	max.s32 	%r142, %r8, %r141;
	add.s32 	%r143, %r142, %r4;
	add.s32 	%r144, %r10, %r37;
	sub.s32 	%r145, %r143, %r144;
	shr.u32 	%r146, %r145, 5;
	add.s32 	%r39, %r146, 1;
	and.b32  	%r40, %r39, 15;
	setp.lt.u32 	%p19, %r145, 480;
	@%p19 bra 	$L__BB0_29;
	and.b32  	%r41, %r39, 268435440;
	mov.b32 	%r203, 0;
$L__BB0_28:
	.pragma "nounroll";
	mul.wide.s32 	%rd154, %r202, 4;
	add.s64 	%rd155, %rd3, %rd154;
	ld.global.nc.f32 	%f216, [%rd155];
	add.s64 	%rd156, %rd2, %rd154;
	ld.global.nc.u32 	%r148, [%rd156];
	mul.wide.s32 	%rd157, %r148, 4;
	add.s64 	%rd158, %rd1, %rd157;
	ld.global.nc.f32 	%f217, [%rd158];
	fma.rn.f32 	%f218, %f216, %f217, %f321;
	ld.global.nc.f32 	%f219, [%rd155+128];
	ld.global.nc.u32 	%r149, [%rd156+128];
	mul.wide.s32 	%rd159, %r149, 4;
	add.s64 	%rd160, %rd1, %rd159;
	ld.global.nc.f32 	%f220, [%rd160];
	fma.rn.f32 	%f221, %f219, %f220, %f218;
	ld.global.nc.f32 	%f222, [%rd155+256];
	ld.global.nc.u32 	%r150, [%rd156+256];
	mul.wide.s32 	%rd161, %r150, 4;
	add.s64 	%rd162, %rd1, %rd161;
	ld.global.nc.f32 	%f223, [%rd162];
	fma.rn.f32 	%f224, %f222, %f223, %f221;
	ld.global.nc.f32 	%f225, [%rd155+384];
	ld.global.nc.u32 	%r151, [%rd156+384];
	mul.wide.s32 	%rd163, %r151, 4;
	add.s64 	%rd164, %rd1, %rd163;
	ld.global.nc.f32 	%f226, [%rd164];
	fma.rn.f32 	%f227, %f225, %f226, %f224;
	ld.global.nc.f32 	%f228, [%rd155+512];
	ld.global.nc.u32 	%r152, [%rd156+512];
	mul.wide.s32 	%rd165, %r152, 4;
	add.s64 	%rd166, %rd1, %rd165;
	ld.global.nc.f32 	%f229, [%rd166];
	fma.rn.f32 	%f230, %f228, %f229, %f227;
	ld.global.nc.f32 	%f231, [%rd155+640];
	ld.global.nc.u32 	%r153, [%rd156+640];
	mul.wide.s32 	%rd167, %r153, 4;
	add.s64 	%rd168, %rd1, %rd167;
	ld.global.nc.f32 	%f232, [%rd168];
	fma.rn.f32 	%f233, %f231, %f232, %f230;
	ld.global.nc.f32 	%f234, [%rd155+768];
	ld.global.nc.u32 	%r154, [%rd156+768];
	mul.wide.s32 	%rd169, %r154, 4;
	add.s64 	%rd170, %rd1, %rd169;
	ld.global.nc.f32 	%f235, [%rd170];
	fma.rn.f32 	%f236, %f234, %f235, %f233;
	ld.global.nc.f32 	%f237, [%rd155+896];
	ld.global.nc.u32 	%r155, [%rd156+896];
	mul.wide.s32 	%rd171, %r155, 4;
	add.s64 	%rd172, %rd1, %rd171;
	ld.global.nc.f32 	%f238, [%rd172];
	fma.rn.f32 	%f239, %f237, %f238, %f236;
	ld.global.nc.f32 	%f240, [%rd155+1024];
	ld.global.nc.u32 	%r156, [%rd156+1024];
	mul.wide.s32 	%rd173, %r156, 4;
	add.s64 	%rd174, %rd1, %rd173;
	ld.global.nc.f32 	%f241, [%rd174];
	fma.rn.f32 	%f242, %f240, %f241, %f239;
	ld.global.nc.f32 	%f243, [%rd155+1152];
	ld.global.nc.u32 	%r157, [%rd156+1152];
	mul.wide.s32 	%rd175, %r157, 4;
	add.s64 	%rd176, %rd1, %rd175;
	ld.global.nc.f32 	%f244, [%rd176];
	fma.rn.f32 	%f245, %f243, %f244, %f242;
	ld.global.nc.f32 	%f246, [%rd155+1280];
	ld.global.nc.u32 	%r158, [%rd156+1280];
	mul.wide.s32 	%rd177, %r158, 4;
	add.s64 	%rd178, %rd1, %rd177;
	ld.global.nc.f32 	%f247, [%rd178];
	fma.rn.f32 	%f248, %f246, %f247, %f245;
	ld.global.nc.f32 	%f249, [%rd155+1408];
	ld.global.nc.u32 	%r159, [%rd156+1408];
	mul.wide.s32 	%rd179, %r159, 4;
	add.s64 	%rd180, %rd1, %rd179;
	ld.global.nc.f32 	%f250, [%rd180];
	fma.rn.f32 	%f251, %f249, %f250, %f248;
	ld.global.nc.f32 	%f252, [%rd155+1536];
	ld.global.nc.u32 	%r160, [%rd156+1536];
	mul.wide.s32 	%rd181, %r160, 4;
	add.s64 	%rd182, %rd1, %rd181;
	ld.global.nc.f32 	%f253, [%rd182];
	fma.rn.f32 	%f254, %f252, %f253, %f251;
	ld.global.nc.f32 	%f255, [%rd155+1664];
	ld.global.nc.u32 	%r161, [%rd156+1664];
	mul.wide.s32 	%rd183, %r161, 4;
	add.s64 	%rd184, %rd1, %rd183;
	ld.global.nc.f32 	%f256, [%rd184];
	fma.rn.f32 	%f257, %f255, %f256, %f254;
	ld.global.nc.f32 	%f258, [%rd155+1792];
	ld.global.nc.u32 	%r162, [%rd156+1792];
	mul.wide.s32 	%rd185, %r162, 4;
	add.s64 	%rd186, %rd1, %rd185;
	ld.global.nc.f32 	%f259, [%rd186];
	fma.rn.f32 	%f260, %f258, %f259, %f257;
	ld.global.nc.f32 	%f261, [%rd155+1920];
	ld.global.nc.u32 	%r163, [%rd156+1920];
	mul.wide.s32 	%rd187, %r163, 4;
	add.s64 	%rd188, %rd1, %rd187;
	ld.global.nc.f32 	%f262, [%rd188];
	fma.rn.f32 	%f321, %f261, %f262, %f260;
	add.s32 	%r202, %r202, 512;
	add.s32 	%r203, %r203, 16;
	setp.eq.s32 	%p20, %r203, %r41;
	@%p20 bra 	$L__BB0_29;
	bra.uni 	$L__BB0_28;
$L__BB0_29:
	setp.eq.s32 	%p21, %r40, 0;
	@%p21 bra 	$L__BB0_39;
	and.b32  	%r43, %r39, 7;
	setp.lt.u32 	%p22, %r40, 8;
	@%p22 bra 	$L__BB0_32;
	mul.wide.s32 	%rd189, %r202, 4;
	add.s64 	%rd190, %rd3, %rd189;
	ld.global.nc.f32 	%f264, [%rd190];
	add.s64 	%rd191, %rd2, %rd189;
	ld.global.nc.u32 	%r164, [%rd191];
	mul.wide.s32 	%rd192, %r164, 4;
	add.s64 	%rd193, %rd1, %rd192;
	ld.global.nc.f32 	%f265, [%rd193];
	fma.rn.f32 	%f266, %f264, %f265, %f321;
	ld.global.nc.f32 	%f267, [%rd190+128];
	ld.global.nc.u32 	%r165, [%rd191+128];
	mul.wide.s32 	%rd194, %r165, 4;
	add.s64 	%rd195, %rd1, %rd194;
	ld.global.nc.f32 	%f268, [%rd195];
	fma.rn.f32 	%f269, %f267, %f268, %f266;
	ld.global.nc.f32 	%f270, [%rd190+256];
	ld.global.nc.u32 	%r166, [%rd191+256];
	mul.wide.s32 	%rd196, %r166, 4;
	add.s64 	%rd197, %rd1, %rd196;
	ld.global.nc.f32 	%f271, [%rd197];
	fma.rn.f32 	%f272, %f270, %f271, %f269;
	ld.global.nc.f32 	%f273, [%rd190+384];
	ld.global.nc.u32 	%r167, [%rd191+384];
	mul.wide.s32 	%rd198, %r167, 4;
	add.s64 	%rd199, %rd1, %rd198;
	ld.global.nc.f32 	%f274, [%rd199];
	fma.rn.f32 	%f275, %f273, %f274, %f272;
	ld.global.nc.f32 	%f276, [%rd190+512];
	ld.global.nc.u32 	%r168, [%rd191+512];
	mul.wide.s32 	%rd200, %r168, 4;
	add.s64 	%rd201, %rd1, %rd200;
	ld.global.nc.f32 	%f277, [%rd201];
	fma.rn.f32 	%f278, %f276, %f277, %f275;
	ld.global.nc.f32 	%f279, [%rd190+640];
	ld.global.nc.u32 	%r169, [%rd191+640];
	mul.wide.s32 	%rd202, %r169, 4;
	add.s64 	%rd203, %rd1, %rd202;
	ld.global.nc.f32 	%f280, [%rd203];
	fma.rn.f32 	%f281, %f279, %f280, %f278;
	ld.global.nc.f32 	%f282, [%rd190+768];
	ld.global.nc.u32 	%r170, [%rd191+768];
	mul.wide.s32 	%rd204, %r170, 4;
	add.s64 	%rd205, %rd1, %rd204;
	ld.global.nc.f32 	%f283, [%rd205];
	fma.rn.f32 	%f284, %f282, %f283, %f281;
	ld.global.nc.f32 	%f285, [%rd190+896];
	ld.global.nc.u32 	%r171, [%rd191+896];
	mul.wide.s32 	%rd206, %r171, 4;
	add.s64 	%rd207, %rd1, %rd206;
	ld.global.nc.f32 	%f286, [%rd207];
	fma.rn.f32 	%f321, %f285, %f286, %f284;
	add.s32 	%r202, %r202, 256;
$L__BB0_32:
	setp.eq.s32 	%p23, %r43, 0;
	@%p23 bra 	$L__BB0_39;
	and.b32  	%r46, %r39, 3;
	setp.lt.u32 	%p24, %r43, 4;
	@%p24 bra 	$L__BB0_35;
	mul.wide.s32 	%rd208, %r202, 4;
	add.s64 	%rd209, %rd3, %rd208;
	ld.global.nc.f32 	%f288, [%rd209];
	add.s64 	%rd210, %rd2, %rd208;
	ld.global.nc.u32 	%r172, [%rd210];
	mul.wide.s32 	%rd211, %r172, 4;
	add.s64 	%rd212, %rd1, %rd211;
	ld.global.nc.f32 	%f289, [%rd212];
	fma.rn.f32 	%f290, %f288, %f289, %f321;
	ld.global.nc.f32 	%f291, [%rd209+128];
	ld.global.nc.u32 	%r173, [%rd210+128];
	mul.wide.s32 	%rd213, %r173, 4;
	add.s64 	%rd214, %rd1, %rd213;
	ld.global.nc.f32 	%f292, [%rd214];
	fma.rn.f32 	%f293, %f291, %f292, %f290;
	ld.global.nc.f32 	%f294, [%rd209+256];
	ld.global.nc.u32 	%r174, [%rd210+256];
	mul.wide.s32 	%rd215, %r174, 4;
	add.s64 	%rd216, %rd1, %rd215;
	ld.global.nc.f32 	%f295, [%rd216];
	fma.rn.f32 	%f296, %f294, %f295, %f293;
	ld.global.nc.f32 	%f297, [%rd209+384];
	ld.global.nc.u32 	%r175, [%rd210+384];
	mul.wide.s32 	%rd217, %r175, 4;
	add.s64 	%rd218, %rd1, %rd217;
	ld.global.nc.f32 	%f298, [%rd218];
	fma.rn.f32 	%f321, %f297, %f298, %f296;
	add.s32 	%r202, %r202, 128;
$L__BB0_35:
	setp.eq.s32 	%p25, %r46, 0;
	@%p25 bra 	$L__BB0_39;
	mul.wide.s32 	%rd219, %r202, 4;
	add.s64 	%rd8, %rd3, %rd219;
	ld.global.nc.f32 	%f299, [%rd8];
	add.s64 	%rd9, %rd2, %rd219;
	ld.global.nc.u32 	%r176, [%rd9];
	mul.wide.s32 	%rd220, %r176, 4;
	add.s64 	%rd221, %rd1, %rd220;
	ld.global.nc.f32 	%f300, [%rd221];
	fma.rn.f32 	%f321, %f299, %f300, %f321;
	setp.eq.s32 	%p26, %r46, 1;
	@%p26 bra 	$L__BB0_39;
	ld.global.nc.f32 	%f301, [%rd8+128];
	ld.global.nc.u32 	%r177, [%rd9+128];
	mul.wide.s32 	%rd222, %r177, 4;
	add.s64 	%rd223, %rd1, %rd222;
	ld.global.nc.f32 	%f302, [%rd223];
	fma.rn.f32 	%f321, %f301, %f302, %f321;
	setp.eq.s32 	%p27, %r46, 2;
	@%p27 bra 	$L__BB0_39;
	ld.global.nc.f32 	%f303, [%rd8+256];
	ld.global.nc.u32 	%r178, [%rd9+256];
	mul.wide.s32 	%rd224, %r178, 4;
	add.s64 	%rd225, %rd1, %rd224;
	ld.global.nc.f32 	%f304, [%rd225];
	fma.rn.f32 	%f321, %f303, %f304, %f321;
$L__BB0_39:
	setp.ne.s32 	%p28, %r1, 0;
	mov.b32 	%r179, %f321;
	shfl.sync.down.b32	%r180|%p29, %r179, 16, 31, -1;
	mov.b32 	%f305, %r180;
	add.f32 	%f306, %f321, %f305;
	mov.b32 	%r181, %f306;
	shfl.sync.down.b32	%r182|%p30, %r181, 8, 31, -1;
	mov.b32 	%f307, %r182;
	add.f32 	%f308, %f306, %f307;
	mov.b32 	%r183, %f308;
	shfl.sync.down.b32	%r184|%p31, %r183, 4, 31, -1;
	mov.b32 	%f309, %r184;
	add.f32 	%f310, %f308, %f309;
	mov.b32 	%r185, %f310;
	shfl.sync.down.b32	%r186|%p32, %r185, 2, 31, -1;
	mov.b32 	%f311, %r186;
	add.f32 	%f312, %f310, %f311;
	mov.b32 	%r187, %f312;
	shfl.sync.down.b32	%r188|%p33, %r187, 1, 31, -1;
	mov.b32 	%f313, %r188;
	add.f32 	%f38, %f312, %f313;
	@%p28 bra 	$L__BB0_41;
	mul.wide.s32 	%rd226, %r189, 4;
	add.s64 	%rd227, %rd5, %rd226;
	st.global.f32 	[%rd227], %f38;
$L__BB0_41:
	add.s32 	%r189, %r189, %r5;
	setp.lt.s32 	%p34, %r189, %r54;
	@%p34 bra 	$L__BB0_2;
$L__BB0_42:
	ret;

}


// ===== COMPILED SASS (sm_100) =====

	.target	sm_100

	.elftype	@"ET_EXEC"


//--------------------- .note.nv.tkinfo           --------------------------
	.section	.note.nv.tkinfo,"",@"SHT_NOTE"
	.sectionflags	@"SHF_NOTE_NV_TKINFO"
	.tkinfo
        /*0018*/ 	.word	0x00000002
        /*0030*/ 	.string	""
        /*0030*/ 	.string	"ptxas"
        /*0030*/ 	.string	"Cuda compilation tools, release 13.0, V13.0.88"
        /*0030*/ 	.string	"Build cuda_13.0.r13.0/compiler.36424714_0"
        /*0030*/ 	.string	"-arch sm_100 -m 64 "



//--------------------- .note.nv.cuinfo           --------------------------
	.section	.note.nv.cuinfo,"",@"SHT_NOTE"
	.sectionflags	@"SHF_NOTE_NV_CUINFO"
        /*0018*/ 	.short	0x0002
        /*001a*/ 	.short	0x0064
        /*001c*/ 	.short	0x0082
	.zero		2


//--------------------- .nv.info                  --------------------------
	.section	.nv.info,"",@"SHT_CUDA_INFO"
	.align	4


	//----- nvinfo : EIATTR_REGCOUNT
	.align		4
        /*0000*/ 	.byte	0x04, 0x2f
        /*0002*/ 	.short	(.L_1 - .L_0)
	.align		4
.L_0:
        /*0004*/ 	.word	index@(_Z29spmv_warp_per_row_vec4_kerneliPKiS0_PKfS2_Pf)
        /*0008*/ 	.word	0x00000022


	//----- nvinfo : EIATTR_FRAME_SIZE
	.align		4
.L_1:
        /*000c*/ 	.byte	0x04, 0x11
        /*000e*/ 	.short	(.L_3 - .L_2)
	.align		4
.L_2:
        /*0010*/ 	.word	index@(_Z29spmv_warp_per_row_vec4_kerneliPKiS0_PKfS2_Pf)
        /*0014*/ 	.word	0x00000000


	//----- nvinfo : EIATTR_MIN_STACK_SIZE
	.align		4
.L_3:
        /*0018*/ 	.byte	0x04, 0x12
        /*001a*/ 	.short	(.L_5 - .L_4)
	.align		4
.L_4:
        /*001c*/ 	.word	index@(_Z29spmv_warp_per_row_vec4_kerneliPKiS0_PKfS2_Pf)
        /*0020*/ 	.word	0x00000000
.L_5:


//--------------------- .nv.compat                --------------------------
	.section	.nv.compat,"",@"SHT_CUDA_COMPAT_INFO"
	.align	4
        /*0000*/ 	.byte	0x02, 0x09, 0x00, 0x00, 0x02, 0x02, 0x01, 0x00, 0x02, 0x05, 0x05, 0x00, 0x03, 0x07, 0x01, 0x01
        /*0010*/ 	.byte	0x02, 0x03, 0x00, 0x00, 0x02, 0x06, 0x01, 0x00, 0x04, 0x0b, 0x08, 0x00, 0x09, 0x00, 0x00, 0x00
        /*0020*/ 	.byte	0x00, 0x00, 0x00, 0x00


//--------------------- .nv.info._Z29spmv_warp_per_row_vec4_kerneliPKiS0_PKfS2_Pf --------------------------
	.section	.nv.info._Z29spmv_warp_per_row_vec4_kerneliPKiS0_PKfS2_Pf,"",@"SHT_CUDA_INFO"
	.sectionflags	@""
	.align	4


	//----- nvinfo : EIATTR_CUDA_API_VERSION
	.align		4
        /*0000*/ 	.byte	0x04, 0x37
        /*0002*/ 	.short	(.L_7 - .L_6)
.L_6:
        /*0004*/ 	.word	0x00000082


	//----- nvinfo : EIATTR_KPARAM_INFO
	.align		4
.L_7:
        /*0008*/ 	.byte	0x04, 0x17
        /*000a*/ 	.short	(.L_9 - .L_8)
.L_8:
        /*000c*/ 	.word	0x00000000
        /*0010*/ 	.short	0x0005
        /*0012*/ 	.short	0x0028
        /*0014*/ 	.byte	0x00, 0xf5, 0x21, 0x00


	//----- nvinfo : EIATTR_KPARAM_INFO
	.align		4
.L_9:
        /*0018*/ 	.byte	0x04, 0x17
        /*001a*/ 	.short	(.L_11 - .L_10)
.L_10:
        /*001c*/ 	.word	0x00000000
        /*0020*/ 	.short	0x0004
        /*0022*/ 	.short	0x0020
        /*0024*/ 	.byte	0x00, 0xf5, 0x21, 0x00


	//----- nvinfo : EIATTR_KPARAM_INFO
	.align		4
.L_11:
        /*0028*/ 	.byte	0x04, 0x17
        /*002a*/ 	.short	(.L_13 - .L_12)
.L_12:
        /*002c*/ 	.word	0x00000000
        /*0030*/ 	.short	0x0003
        /*0032*/ 	.short	0x0018
        /*0034*/ 	.byte	0x00, 0xf5, 0x21, 0x00


	//----- nvinfo : EIATTR_KPARAM_INFO
	.align		4
.L_13:
        /*0038*/ 	.byte	0x04, 0x17
        /*003a*/ 	.short	(.L_15 - .L_14)
.L_14:
        /*003c*/ 	.word	0x00000000
        /*0040*/ 	.short	0x0002
        /*0042*/ 	.short	0x0010
        /*0044*/ 	.byte	0x00, 0xf5, 0x21, 0x00


	//----- nvinfo : EIATTR_KPARAM_INFO
	.align		4
.L_15:
        /*0048*/ 	.byte	0x04, 0x17
        /*004a*/ 	.short	(.L_17 - .L_16)
.L_16:
        /*004c*/ 	.word	0x00000000
        /*0050*/ 	.short	0x0001
        /*0052*/ 	.short	0x0008
        /*0054*/ 	.byte	0x00, 0xf5, 0x21, 0x00


	//----- nvinfo : EIATTR_KPARAM_INFO
	.align		4
.L_17:
        /*0058*/ 	.byte	0x04, 0x17
        /*005a*/ 	.short	(.L_19 - .L_18)
.L_18:
        /*005c*/ 	.word	0x00000000
        /*0060*/ 	.short	0x0000
        /*0062*/ 	.short	0x0000
        /*0064*/ 	.byte	0x00, 0xf0, 0x11, 0x00


	//----- nvinfo : EIATTR_SPARSE_MMA_MASK
	.align		4
.L_19:
        /*0068*/ 	.byte	0x03, 0x50
        /*006a*/ 	.short	0x0000


	//----- nvinfo : EIATTR_MAXREG_COUNT
	.align		4
        /*006c*/ 	.byte	0x03, 0x1b
        /*006e*/ 	.short	0x00ff


	//----- nvinfo : EIATTR_MERCURY_ISA_VERSION
	.align		4
        /*0070*/ 	.byte	0x03, 0x5f
        /*0072*/ 	.short	0x0101


	//----- nvinfo : EIATTR_COOP_GROUP_MASK_REGIDS
	.align		4
        /*0074*/ 	.byte	0x04, 0x29
        /*0076*/ 	.short	(.L_21 - .L_20)


	//   ....[0]....
.L_20:
        /*0078*/ 	.word	0xffffffff


	//   ....[1]....
        /*007c*/ 	.word	0xffffffff


	//   ....[2]....
        /*0080*/ 	.word	0xffffffff


	//   ....[3]....
        /*0084*/ 	.word	0xffffffff


	//   ....[4]....
        /*0088*/ 	.word	0xffffffff


	//   ....[5]....
        /*008c*/ 	.word	0x05000006


	//   ....[6]....
        /*0090*/ 	.word	0x05000006


	//   ....[7]....
        /*0094*/ 	.word	0x05000006


	//   ....[8]....
        /*0098*/ 	.word	0x05000006


	//   ....[9]....
        /*009c*/ 	.word	0x05000006


	//----- nvinfo : EIATTR_COOP_GROUP_INSTR_OFFSETS
	.align		4
.L_21:
        /*00a0*/ 	.byte	0x04, 0x28
        /*00a2*/ 	.short	(.L_23 - .L_22)


	//   ....[0]....
.L_22:
        /*00a4*/ 	.word	0x00002620


	//   ....[1]....
        /*00a8*/ 	.word	0x00002640


	//   ....[2]....
        /*00ac*/ 	.word	0x00002660


	//   ....[3]....
        /*00b0*/ 	.word	0x00002680


	//   ....[4]....
        /*00b4*/ 	.word	0x000026a0


	//   ....[5]....
        /*00b8*/ 	.word	0x00002790


	//   ....[6]....
        /*00bc*/ 	.word	0x00002830


	//   ....[7]....
        /*00c0*/ 	.word	0x000028a0


	//   ....[8]....
        /*00c4*/ 	.word	0x00002910


	//   ....[9]....
        /*00c8*/ 	.word	0x00002980


	//----- nvinfo : EIATTR_VRC_CTA_INIT_COUNT
	.align		4
.L_23:
        /*00cc*/ 	.byte	0x02, 0x4a
	.zero		1
	.zero		1


	//----- nvinfo : EIATTR_EXIT_INSTR_OFFSETS
	.align		4
        /*00d0*/ 	.byte	0x04, 0x1c
        /*00d2*/ 	.short	(.L_25 - .L_24)


	//   ....[0]....
.L_24:
        /*00d4*/ 	.word	0x00000090


	//   ....[1]....
        /*00d8*/ 	.word	0x00002730


	//----- nvinfo : EIATTR_CRS_STACK_SIZE
	.align		4
.L_25:
        /*00dc*/ 	.byte	0x04, 0x1e
        /*00de*/ 	.short	(.L_27 - .L_26)
.L_26:
        /*00e0*/ 	.word	0x00000000


	//----- nvinfo : EIATTR_CBANK_PARAM_SIZE
	.align		4
.L_27:
        /*00e4*/ 	.byte	0x03, 0x19
        /*00e6*/ 	.short	0x0030


	//----- nvinfo : EIATTR_PARAM_CBANK
	.align		4
        /*00e8*/ 	.byte	0x04, 0x0a
        /*00ea*/ 	.short	(.L_29 - .L_28)
	.align		4
.L_28:
        /*00ec*/ 	.word	index@(.nv.constant0._Z29spmv_warp_per_row_vec4_kerneliPKiS0_PKfS2_Pf)
        /*00f0*/ 	.short	0x0380
        /*00f2*/ 	.short	0x0030


	//----- nvinfo : EIATTR_SW_WAR
	.align		4
.L_29:
        /*00f4*/ 	.byte	0x04, 0x36
        /*00f6*/ 	.short	(.L_31 - .L_30)
.L_30:
        /*00f8*/ 	.word	0x00000008
.L_31:


//--------------------- .nv.callgraph             --------------------------
	.section	.nv.callgraph,"",@"SHT_CUDA_CALLGRAPH"
	.align	4
	.sectionentsize	8
	.align		4
        /*0000*/ 	.word	0x00000000
	.align		4
        /*0004*/ 	.word	0xffffffff
	.align		4
        /*0008*/ 	.word	0x00000000
	.align		4
        /*000c*/ 	.word	0xfffffffe
	.align		4
        /*0010*/ 	.word	0x00000000
	.align		4
        /*0014*/ 	.word	0xfffffffd
	.align		4
        /*0018*/ 	.word	0x00000000
	.align		4
        /*001c*/ 	.word	0xfffffffc


//--------------------- .text._Z29spmv_warp_per_row_vec4_kerneliPKiS0_PKfS2_Pf --------------------------
	.section	.text._Z29spmv_warp_per_row_vec4_kerneliPKiS0_PKfS2_Pf,"ax",@progbits
	.align	128
        .global         _Z29spmv_warp_per_row_vec4_kerneliPKiS0_PKfS2_Pf
        .type           _Z29spmv_warp_per_row_vec4_kerneliPKiS0_PKfS2_Pf,@function
        .size           _Z29spmv_warp_per_row_vec4_kerneliPKiS0_PKfS2_Pf,(.L_x_35 - _Z29spmv_warp_per_row_vec4_kerneliPKiS0_PKfS2_Pf)
        .other          _Z29spmv_warp_per_row_vec4_kerneliPKiS0_PKfS2_Pf,@"STO_CUDA_ENTRY STV_DEFAULT"
_Z29spmv_warp_per_row_vec4_kerneliPKiS0_PKfS2_Pf:
.text._Z29spmv_warp_per_row_vec4_kerneliPKiS0_PKfS2_Pf:
[----:B------:R-:W-:Y:S01]  /*0000*/  LDC R1, c[0x0][0x37c] ;  /* 0x0000df00ff017b82 */ /* 0x000fe20000000800 */
[----:B------:R-:W0:Y:S01]  /*0010*/  S2R R20, SR_TID.X ;  /* 0x0000000000147919 */ /* 0x000e220000002100 */
[----:B------:R-:W1:Y:S01]  /*0020*/  LDCU UR4, c[0x0][0x360] ;  /* 0x00006c00ff0477ac */ /* 0x000e620008000800 */
[----:B------:R-:W2:Y:S01]  /*0030*/  S2R R19, SR_CTAID.X ;  /* 0x0000000000137919 */ /* 0x000ea20000002500 */
[----:B------:R-:W3:Y:S01]  /*0040*/  LDCU UR5, c[0x0][0x380] ;  /* 0x00007000ff0577ac */ /* 0x000ee20008000800 */
[----:B-1----:R-:W-:Y:S01]  /*0050*/  USHF.R.U32.HI UR4, URZ, 0x5, UR4 ;  /* 0x00000005ff047899 */ /* 0x002fe20008011604 */
[----:B0-----:R-:W-:-:S05]  /*0060*/  SHF.R.U32.HI R0, RZ, 0x5, R20 ;  /* 0x00000005ff007819 */ /* 0x001fca0000011614 */
[----:B--2---:R-:W-:-:S05]  /*0070*/  IMAD R19, R19, UR4, R0 ;  /* 0x0000000413137c24 */ /* 0x004fca000f8e0200 */
[----:B---3--:R-:W-:-:S13]  /*0080*/  ISETP.GE.AND P0, PT, R19, UR5, PT ;  /* 0x0000000513007c0c */ /* 0x008fda000bf06270 */
[----:B------:R-:W-:Y:S05]  /*0090*/  @P0 EXIT ;  /* 0x000000000000094d */ /* 0x000fea0003800000 */
[----:B------:R-:W0:Y:S01]  /*00a0*/  LDCU UR5, c[0x0][0x370] ;  /* 0x00006e00ff0577ac */ /* 0x000e220008000800 */
[----:B------:R-:W-:Y:S01]  /*00b0*/  LOP3.LUT R20, R20, 0x1f, RZ, 0xc0, !PT ;  /* 0x0000001f14147812 */ /* 0x000fe200078ec0ff */
[----:B------:R-:W1:Y:S03]  /*00c0*/  LDCU.64 UR6, c[0x0][0x358] ;  /* 0x00006b00ff0677ac */ /* 0x000e660008000a00 */
[----:B------:R-:W-:Y:S01]  /*00d0*/  LOP3.LUT R18, RZ, R20, RZ, 0x33, !PT ;  /* 0x00000014ff127212 */ /* 0x000fe200078e33ff */
[----:B0-----:R-:W-:-:S12]  /*00e0*/  UIMAD UR4, UR4, UR5, URZ ;  /* 0x00000005040472a4 */ /* 0x001fd8000f8e02ff */
.L_x_26:
[----:B------:R-:W0:Y:S02]  /*00f0*/  LDC.64 R4, c[0x0][0x388] ;  /* 0x0000e200ff047b82 */ /* 0x000e240000000a00 */
[----:B0-----:R-:W-:-:S05]  /*0100*/  IMAD.WIDE R4, R19, 0x4, R4 ;  /* 0x0000000413047825 */ /* 0x001fca00078e0204 */
[----:B-1----:R-:W2:Y:S04]  /*0110*/  LDG.E.CONSTANT R7, desc[UR6][R4.64] ;  /* 0x0000000604077981 */ /* 0x002ea8000c1e9900 */
[----:B------:R-:W3:Y:S01]  /*0120*/  LDG.E.CONSTANT R17, desc[UR6][R4.64+0x4] ;  /* 0x0000040604117981 */ /* 0x000ee2000c1e9900 */
[----:B------:R-:W-:Y:S01]  /*0130*/  BSSY.RECONVERGENT B0, `(.L_x_0) ;  /* 0x00000e0000007945 */ /* 0x000fe20003800200 */
[----:B------:R-:W-:Y:S01]  /*0140*/  HFMA2 R25, -RZ, RZ, 0, 0 ;  /* 0x00000000ff197431 */ /* 0x000fe200000001ff */
[----:B--2---:R-:W-:Y:S02]  /*0150*/  IADD3 R16, PT, PT, -R7, RZ, RZ ;  /* 0x000000ff07107210 */ /* 0x004fe40007ffe1ff */
[-C--:B------:R-:W-:Y:S02]  /*0160*/  IADD3 R0, PT, PT, R20, R7.reuse, RZ ;  /* 0x0000000714007210 */ /* 0x080fe40007ffe0ff */
[----:B---3--:R-:W-:-:S02]  /*0170*/  VIADDMNMX R3, R17, -R7, RZ, !PT ;  /* 0x8000000711037246 */ /* 0x008fc400078001ff */
[----:B------:R-:W-:-:S04]  /*0180*/  LOP3.LUT R16, R16, 0x3, RZ, 0xc0, !PT ;  /* 0x0000000310107812 */ /* 0x000fc800078ec0ff */
[----:B------:R-:W-:-:S04]  /*0190*/  VIMNMX.U32 R16, PT, PT, R16, R3, PT ;  /* 0x0000000310107248 */ /* 0x000fc80003fe0000 */
[-C--:B------:R-:W-:Y:S02]  /*01a0*/  ISETP.GE.U32.AND P0, PT, R20, R16.reuse, PT ;  /* 0x000000101400720c */ /* 0x080fe40003f06070 */
[----:B------:R-:W-:-:S11]  /*01b0*/  IADD3 R2, PT, PT, R7, R16, RZ ;  /* 0x0000001007027210 */ /* 0x000fd60007ffe0ff */
[----:B------:R-:W-:Y:S05]  /*01c0*/  @P0 BRA `(.L_x_1) ;  /* 0x0000000c00580947 */ /* 0x000fea0003800000 */
[----:B------:R-:W-:Y:S01]  /*01d0*/  VIADDMNMX R3, R0, 0x20, R2, !PT ;  /* 0x0000002000037846 */ /* 0x000fe20007800102 */
[----:B------:R-:W-:Y:S01]  /*01e0*/  BSSY.RECONVERGENT B1, `(.L_x_2) ;  /* 0x0000066000017945 */ /* 0x000fe20003800200 */
[----:B------:R-:W-:Y:S02]  /*01f0*/  MOV R25, RZ ;  /* 0x000000ff00197202 */ /* 0x000fe40000000f00 */
[----:B------:R-:W-:Y:S02]  /*0200*/  IADD3 R3, PT, PT, -R7, R3, R18 ;  /* 0x0000000307037210 */ /* 0x000fe40007ffe112 */
[----:B------:R-:W-:Y:S02]  /*0210*/  MOV R6, R0 ;  /* 0x0000000000067202 */ /* 0x000fe40000000f00 */
[C---:B------:R-:W-:Y:S02]  /*0220*/  ISETP.GE.U32.AND P1, PT, R3.reuse, 0x1e0, PT ;  /* 0x000001e00300780c */ /* 0x040fe40003f26070 */
[----:B------:R-:W-:-:S04]  /*0230*/  LEA.HI R4, R3, 0x1, RZ, 0x1b ;  /* 0x0000000103047811 */ /* 0x000fc800078fd8ff */
[----:B------:R-:W-:-:S04]  /*0240*/  LOP3.LUT R5, R4, 0xf, RZ, 0xc0, !PT ;  /* 0x0000000f04057812 */ /* 0x000fc800078ec0ff */
[----:B------:R-:W-:-:S03]  /*0250*/  ISETP.NE.AND P0, PT, R5, RZ, PT ;  /* 0x000000ff0500720c */ /* 0x000fc60003f05270 */
[----:B------:R-:W-:Y:S10]  /*0260*/  @!P1 BRA `(.L_x_3) ;  /* 0x0000000400749947 */ /* 0x000ff40003800000 */
[----:B------:R-:W-:Y:S02]  /*0270*/  LOP3.LUT R3, R4, 0xffffff0, RZ, 0xc0, !PT ;  /* 0x0ffffff004037812 */ /* 0x000fe400078ec0ff */
[----:B------:R-:W-:Y:S02]  /*0280*/  MOV R25, RZ ;  /* 0x000000ff00197202 */ /* 0x000fe40000000f00 */
[----:B------:R-:W-:Y:S02]  /*0290*/  MOV R6, R0 ;  /* 0x0000000000067202 */ /* 0x000fe40000000f00 */
[----:B------:R-:W-:-:S07]  /*02a0*/  IADD3 R3, PT, PT, -R3, RZ, RZ ;  /* 0x000000ff03037210 */ /* 0x000fce0007ffe1ff */
.L_x_4:
[----:B------:R-:W0:Y:S08]  /*02b0*/  LDC.64 R28, c[0x0][0x390] ;  /* 0x0000e400ff1c7b82 */ /* 0x000e300000000a00 */
[----:B------:R-:W1:Y:S08]  /*02c0*/  LDC.64 R10, c[0x0][0x3a0] ;  /* 0x0000e800ff0a7b82 */ /* 0x000e700000000a00 */
[----:B------:R-:W2:Y:S01]  /*02d0*/  LDC.64 R8, c[0x0][0x398] ;  /* 0x0000e600ff087b82 */ /* 0x000ea20000000a00 */
[----:B0-----:R-:W-:-:S05]  /*02e0*/  IMAD.WIDE R28, R6, 0x4, R28 ;  /* 0x00000004061c7825 */ /* 0x001fca00078e021c */
[----:B------:R-:W1:Y:S04]  /*02f0*/  LDG.E.CONSTANT R13, desc[UR6][R28.64] ;  /* 0x000000061c0d7981 */ /* 0x000e68000c1e9900 */
[----:B------:R-:W3:Y:S04]  /*0300*/  LDG.E.CONSTANT R7, desc[UR6][R28.64+0x80] ;  /* 0x000080061c077981 */ /* 0x000ee8000c1e9900 */
[----:B------:R-:W4:Y:S01]  /*0310*/  LDG.E.CONSTANT R21, desc[UR6][R28.64+0x100] ;  /* 0x000100061c157981 */ /* 0x000f22000c1e9900 */
[----:B--2---:R-:W-:-:S03]  /*0320*/  IMAD.WIDE R8, R6, 0x4, R8 ;  /* 0x0000000406087825 */ /* 0x004fc600078e0208 */
[----:B------:R-:W2:Y:S04]  /*0330*/  LDG.E.CONSTANT R15, desc[UR6][R28.64+0x180] ;  /* 0x000180061c0f7981 */ /* 0x000ea8000c1e9900 */
[----:B------:R-:W5:Y:S04]  /*0340*/  LDG.E.CONSTANT R22, desc[UR6][R8.64] ;  /* 0x0000000608167981 */ /* 0x000f68000c1e9900 */
[----:B------:R-:W5:Y:S04]  /*0350*/  LDG.E.CONSTANT R23, desc[UR6][R8.64+0x80] ;  /* 0x0000800608177981 */ /* 0x000f68000c1e9900 */
[----:B------:R-:W5:Y:S04]  /*0360*/  LDG.E.CONSTANT R14, desc[UR6][R28.64+0x200] ;  /* 0x000200061c0e7981 */ /* 0x000f68000c1e9900 */
[----:B------:R-:W5:Y:S01]  /*0370*/  LDG.E.CONSTANT R24, desc[UR6][R8.64+0x180] ;  /* 0x0001800608187981 */ /* 0x000f62000c1e9900 */
[----:B-1----:R-:W-:-:S05]  /*0380*/  IMAD.WIDE R12, R13, 0x4, R10 ;  /* 0x000000040d0c7825 */ /* 0x002fca00078e020a */
[----:B------:R3:W5:Y:S02]  /*0390*/  LDG.E.CONSTANT R26, desc[UR6][R12.64] ;  /* 0x000000060c1a7981 */ /* 0x000764000c1e9900 */
[----:B---3--:R-:W-:-:S05]  /*03a0*/  IMAD.WIDE R12, R7, 0x4, R10 ;  /* 0x00000004070c7825 */ /* 0x008fca00078e020a */
[----:B------:R4:W3:Y:S02]  /*03b0*/  LDG.E.CONSTANT R7, desc[UR6][R12.64] ;  /* 0x000000060c077981 */ /* 0x0008e4000c1e9900 */
[----:B----4-:R-:W-:-:S05]  /*03c0*/  IMAD.WIDE R12, R21, 0x4, R10 ;  /* 0x00000004150c7825 */ /* 0x010fca00078e020a */
[----:B------:R2:W4:Y:S02]  /*03d0*/  LDG.E.CONSTANT R21, desc[UR6][R12.64] ;  /* 0x000000060c157981 */ /* 0x000524000c1e9900 */
[----:B--2---:R-:W-:-:S05]  /*03e0*/  IMAD.WIDE R12, R15, 0x4, R10 ;  /* 0x000000040f0c7825 */ /* 0x004fca00078e020a */
[----:B------:R0:W2:Y:S01]  /*03f0*/  LDG.E.CONSTANT R15, desc[UR6][R12.64] ;  /* 0x000000060c0f7981 */ /* 0x0000a2000c1e9900 */
[----:B-----5:R-:W-:-:S03]  /*0400*/  FFMA R26, R22, R26, R25 ;  /* 0x0000001a161a7223 */ /* 0x020fc60000000019 */
[----:B------:R-:W4:Y:S04]  /*0410*/  LDG.E.CONSTANT R22, desc[UR6][R8.64+0x100] ;  /* 0x0001000608167981 */ /* 0x000f28000c1e9900 */
[----:B------:R-:W5:Y:S01]  /*0420*/  LDG.E.CONSTANT R25, desc[UR6][R28.64+0x280] ;  /* 0x000280061c197981 */ /* 0x000f62000c1e9900 */
[----:B0-----:R-:W-:-:S05]  /*0430*/  IMAD.WIDE R12, R14, 0x4, R10 ;  /* 0x000000040e0c7825 */ /* 0x001fca00078e020a */
[----:B------:R5:W2:Y:S01]  /*0440*/  LDG.E.CONSTANT R14, desc[UR6][R12.64] ;  /* 0x000000060c0e7981 */ /* 0x000aa2000c1e9900 */
[----:B---3--:R-:W-:-:S03]  /*0450*/  FFMA R27, R23, R7, R26 ;  /* 0x00000007171b7223 */ /* 0x008fc6000000001a */
[----:B------:R-:W3:Y:S04]  /*0460*/  LDG.E.CONSTANT R7, desc[UR6][R28.64+0x300] ;  /* 0x000300061c077981 */ /* 0x000ee8000c1e9900 */
[----:B------:R-:W3:Y:S04]  /*0470*/  LDG.E.CONSTANT R23, desc[UR6][R8.64+0x200] ;  /* 0x0002000608177981 */ /* 0x000ee8000c1e9900 */
[----:B------:R-:W3:Y:S01]  /*0480*/  LDG.E.CONSTANT R26, desc[UR6][R8.64+0x300] ;  /* 0x00030006081a7981 */ /* 0x000ee2000c1e9900 */
[----:B----4-:R-:W-:-:S03]  /*0490*/  FFMA R27, R22, R21, R27 ;  /* 0x00000015161b7223 */ /* 0x010fc6000000001b */
[----:B------:R-:W4:Y:S01]  /*04a0*/  LDG.E.CONSTANT R21, desc[UR6][R28.64+0x380] ;  /* 0x000380061c157981 */ /* 0x000f22000c1e9900 */
[----:B-----5:R-:W-:-:S03]  /*04b0*/  IMAD.WIDE R12, R25, 0x4, R10 ;  /* 0x00000004190c7825 */ /* 0x020fc600078e020a */
[----:B------:R-:W5:Y:S04]  /*04c0*/  LDG.E.CONSTANT R22, desc[UR6][R8.64+0x280] ;  /* 0x0002800608167981 */ /* 0x000f68000c1e9900 */
[----:B------:R3:W5:Y:S01]  /*04d0*/  LDG.E.CONSTANT R25, desc[UR6][R12.64] ;  /* 0x000000060c197981 */ /* 0x000762000c1e9900 */
[----:B--2---:R-:W-:-:S03]  /*04e0*/  FFMA R24, R24, R15, R27 ;  /* 0x0000000f18187223 */ /* 0x004fc6000000001b */
[----:B------:R-:W2:Y:S01]  /*04f0*/  LDG.E.CONSTANT R15, desc[UR6][R28.64+0x400] ;  /* 0x000400061c0f7981 */ /* 0x000ea2000c1e9900 */
[----:B---3--:R-:W-:-:S03]  /*0500*/  IMAD.WIDE R12, R7, 0x4, R10 ;  /* 0x00000004070c7825 */ /* 0x008fc600078e020a */
[----:B------:R-:W3:Y:S01]  /*0510*/  LDG.E.CONSTANT R7, desc[UR6][R28.64+0x480] ;  /* 0x000480061c077981 */ /* 0x000ee2000c1e9900 */
[----:B------:R-:W-:-:S03]  /*0520*/  FFMA R27, R23, R14, R24 ;  /* 0x0000000e171b7223 */ /* 0x000fc60000000018 */
[----:B------:R-:W3:Y:S04]  /*0530*/  LDG.E.CONSTANT R14, desc[UR6][R28.64+0x500] ;  /* 0x000500061c0e7981 */ /* 0x000ee8000c1e9900 */
[----:B------:R4:W3:Y:S02]  /*0540*/  LDG.E.CONSTANT R23, desc[UR6][R12.64] ;  /* 0x000000060c177981 */ /* 0x0008e4000c1e9900 */
[----:B----4-:R-:W-:Y:S02]  /*0550*/  IMAD.WIDE R12, R21, 0x4, R10 ;  /* 0x00000004150c7825 */ /* 0x010fe400078e020a */
[----:B------:R-:W4:Y:S04]  /*0560*/  LDG.E.CONSTANT R21, desc[UR6][R8.64+0x400] ;  /* 0x0004000608157981 */ /* 0x000f28000c1e9900 */
[----:B------:R2:W4:Y:S01]  /*0570*/  LDG.E.CONSTANT R24, desc[UR6][R12.64] ;  /* 0x000000060c187981 */ /* 0x000522000c1e9900 */
[----:B-----5:R-:W-:-:S03]  /*0580*/  FFMA R25, R22, R25, R27 ;  /* 0x0000001916197223 */ /* 0x020fc6000000001b */
[----:B------:R-:W4:Y:S01]  /*0590*/  LDG.E.CONSTANT R22, desc[UR6][R8.64+0x380] ;  /* 0x0003800608167981 */ /* 0x000f22000c1e9900 */
[----:B--2---:R-:W-:-:S05]  /*05a0*/  IMAD.WIDE R12, R15, 0x4, R10 ;  /* 0x000000040f0c7825 */ /* 0x004fca00078e020a */
[----:B------:R3:W2:Y:S02]  /*05b0*/  LDG.E.CONSTANT R15, desc[UR6][R12.64] ;  /* 0x000000060c0f7981 */ /* 0x0006a4000c1e9900 */
[----:B---3--:R-:W-:-:S04]  /*05c0*/  IMAD.WIDE R12, R7, 0x4, R10 ;  /* 0x00000004070c7825 */ /* 0x008fc800078e020a */
[----:B------:R-:W-:Y:S02]  /*05d0*/  FFMA R23, R26, R23, R25 ;  /* 0x000000171a177223 */ /* 0x000fe40000000019 */
[----:B------:R-:W3:Y:S04]  /*05e0*/  LDG.E.CONSTANT R26, desc[UR6][R28.64+0x600] ;  /* 0x000600061c1a7981 */ /* 0x000ee8000c1e9900 */
[----:B------:R0:W5:Y:S04]  /*05f0*/  LDG.E.CONSTANT R7, desc[UR6][R12.64] ;  /* 0x000000060c077981 */ /* 0x000168000c1e9900 */
[----:B------:R-:W3:Y:S01]  /*0600*/  LDG.E.CONSTANT R25, desc[UR6][R8.64+0x780] ;  /* 0x0007800608197981 */ /* 0x000ee2000c1e9900 */
[----:B0-----:R-:W-:-:S03]  /*0610*/  IMAD.WIDE R12, R14, 0x4, R10 ;  /* 0x000000040e0c7825 */ /* 0x001fc600078e020a */
[----:B------:R-:W5:Y:S04]  /*0620*/  LDG.E.CONSTANT R14, desc[UR6][R8.64+0x480] ;  /* 0x00048006080e7981 */ /* 0x000f68000c1e9900 */
[----:B------:R-:W3:Y:S04]  /*0630*/  LDG.E.CONSTANT R12, desc[UR6][R12.64] ;  /* 0x000000060c0c7981 */ /* 0x000ee8000c1e9900 */
[----:B------:R-:W3:Y:S01]  /*0640*/  LDG.E.CONSTANT R13, desc[UR6][R8.64+0x500] ;  /* 0x00050006080d7981 */ /* 0x000ee2000c1e9900 */
[----:B----4-:R-:W-:-:S03]  /*0650*/  FFMA R22, R22, R24, R23 ;  /* 0x0000001816167223 */ /* 0x010fc60000000017 */
[----:B------:R-:W4:Y:S04]  /*0660*/  LDG.E.CONSTANT R23, desc[UR6][R28.64+0x580] ;  /* 0x000580061c177981 */ /* 0x000f28000c1e9900 */
[----:B------:R-:W4:Y:S01]  /*0670*/  LDG.E.CONSTANT R24, desc[UR6][R28.64+0x680] ;  /* 0x000680061c187981 */ /* 0x000f22000c1e9900 */
[----:B--2---:R-:W-:-:S03]  /*0680*/  FFMA R15, R21, R15, R22 ;  /* 0x0000000f150f7223 */ /* 0x004fc60000000016 */
[----:B------:R-:W2:Y:S04]  /*0690*/  LDG.E.CONSTANT R22, desc[UR6][R28.64+0x700] ;  /* 0x000700061c167981 */ /* 0x000ea8000c1e9900 */
[----:B------:R-:W2:Y:S01]  /*06a0*/  LDG.E.CONSTANT R21, desc[UR6][R28.64+0x780] ;  /* 0x000780061c157981 */ /* 0x000ea2000c1e9900 */
[----:B-----5:R-:W-:-:S03]  /*06b0*/  FFMA R14, R14, R7, R15 ;  /* 0x000000070e0e7223 */ /* 0x020fc6000000000f */
[----:B------:R-:W5:Y:S01]  /*06c0*/  LDG.E.CONSTANT R15, desc[UR6][R8.64+0x580] ;  /* 0x00058006080f7981 */ /* 0x000f62000c1e9900 */
[----:B---3--:R-:W-:-:S03]  /*06d0*/  FFMA R7, R13, R12, R14 ;  /* 0x0000000c0d077223 */ /* 0x008fc6000000000e */
[----:B------:R-:W3:Y:S04]  /*06e0*/  LDG.E.CONSTANT R14, desc[UR6][R8.64+0x600] ;  /* 0x00060006080e7981 */ /* 0x000ee8000c1e9900 */
[----:B------:R-:W3:Y:S04]  /*06f0*/  LDG.E.CONSTANT R13, desc[UR6][R8.64+0x680] ;  /* 0x00068006080d7981 */ /* 0x000ee8000c1e9900 */
[----:B------:R4:W3:Y:S02]  /*0700*/  LDG.E.CONSTANT R12, desc[UR6][R8.64+0x700] ;  /* 0x00070006080c7981 */ /* 0x0008e4000c1e9900 */
[----:B----4-:R-:W-:-:S05]  /*0710*/  IMAD.WIDE R8, R23, 0x4, R10 ;  /* 0x0000000417087825 */ /* 0x010fca00078e020a */
[----:B------:R0:W5:Y:S02]  /*0720*/  LDG.E.CONSTANT R23, desc[UR6][R8.64] ;  /* 0x0000000608177981 */ /* 0x000164000c1e9900 */
[----:B0-----:R-:W-:-:S05]  /*0730*/  IMAD.WIDE R8, R26, 0x4, R10 ;  /* 0x000000041a087825 */ /* 0x001fca00078e020a */
[----:B------:R0:W3:Y:S02]  /*0740*/  LDG.E.CONSTANT R26, desc[UR6][R8.64] ;  /* 0x00000006081a7981 */ /* 0x0000e4000c1e9900 */
[----:B0-----:R-:W-:-:S05]  /*0750*/  IMAD.WIDE R8, R24, 0x4, R10 ;  /* 0x0000000418087825 */ /* 0x001fca00078e020a */
[----:B------:R2:W4:Y:S02]  /*0760*/  LDG.E.CONSTANT R24, desc[UR6][R8.64] ;  /* 0x0000000608187981 */ /* 0x000524000c1e9900 */
[----:B--2---:R-:W-:-:S04]  /*0770*/  IMAD.WIDE R8, R22, 0x4, R10 ;  /* 0x0000000416087825 */ /* 0x004fc800078e020a */
[----:B------:R-:W-:Y:S02]  /*0780*/  IMAD.WIDE R10, R21, 0x4, R10 ;  /* 0x00000004150a7825 */ /* 0x000fe400078e020a */
[----:B------:R-:W2:Y:S04]  /*0790*/  LDG.E.CONSTANT R21, desc[UR6][R8.64] ;  /* 0x0000000608157981 */ /* 0x000ea8000c1e9900 */
[----:B------:R-:W2:Y:S01]  /*07a0*/  LDG.E.CONSTANT R10, desc[UR6][R10.64] ;  /* 0x000000060a0a7981 */ /* 0x000ea2000c1e9900 */
[----:B------:R-:W-:-:S04]  /*07b0*/  IADD3 R3, PT, PT, R3, 0x10, RZ ;  /* 0x0000001003037810 */ /* 0x000fc80007ffe0ff */
[----:B------:R-:W-:Y:S02]  /*07c0*/  ISETP.NE.AND P1, PT, R3, RZ, PT ;  /* 0x000000ff0300720c */ /* 0x000fe40003f25270 */
[----:B------:R-:W-:Y:S01]  /*07d0*/  IADD3 R6, PT, PT, R6, 0x200, RZ ;  /* 0x0000020006067810 */ /* 0x000fe20007ffe0ff */
[----:B-----5:R-:W-:-:S04]  /*07e0*/  FFMA R7, R15, R23, R7 ;  /* 0x000000170f077223 */ /* 0x020fc80000000007 */
[----:B---3--:R-:W-:-:S04]  /*07f0*/  FFMA R14, R14, R26, R7 ;  /* 0x0000001a0e0e7223 */ /* 0x008fc80000000007 */
[----:B----4-:R-:W-:-:S04]  /*0800*/  FFMA R13, R13, R24, R14 ;  /* 0x000000180d0d7223 */ /* 0x010fc8000000000e */
[----:B--2---:R-:W-:-:S04]  /*0810*/  FFMA R12, R12, R21, R13 ;  /* 0x000000150c0c7223 */ /* 0x004fc8000000000d */
[----:B------:R-:W-:Y:S01]  /*0820*/  FFMA R25, R25, R10, R12 ;  /* 0x0000000a19197223 */ /* 0x000fe2000000000c */
[----:B------:R-:W-:Y:S06]  /*0830*/  @P1 BRA `(.L_x_4) ;  /* 0xfffffff8009c1947 */ /* 0x000fec000383ffff */
.L_x_3:
[----:B------:R-:W-:Y:S05]  /*0840*/  BSYNC.RECONVERGENT B1 ;  /* 0x0000000000017941 */ /* 0x000fea0003800200 */
.L_x_2:
[----:B------:R-:W-:Y:S05]  /*0850*/  @!P0 BRA `(.L_x_1) ;  /* 0x0000000400b48947 */ /* 0x000fea0003800000 */
[----:B------:R-:W-:Y:S01]  /*0860*/  ISETP.GE.U32.AND P0, PT, R5, 0x8, PT ;  /* 0x000000080500780c */ /* 0x000fe20003f06070 */
[----:B------:R-:W-:Y:S01]  /*0870*/  BSSY.RECONVERGENT B1, `(.L_x_5) ;  /* 0x0000032000017945 */ /* 0x000fe20003800200 */
[----:B------:R-:W-:-:S04]  /*0880*/  LOP3.LUT R3, R4, 0x7, RZ, 0xc0, !PT ;  /* 0x0000000704037812 */ /* 0x000fc800078ec0ff */
[----:B------:R-:W-:-:S07]  /*0890*/  ISETP.NE.AND P1, PT, R3, RZ, PT ;  /* 0x000000ff0300720c */ /* 0x000fce0003f25270 */
[----:B------:R-:W-:Y:S06]  /*08a0*/  @!P0 BRA `(.L_x_6) ;  /* 0x0000000000b88947 */ /* 0x000fec0003800000 */
        /* <DEDUP_REMOVED lines=10> */
[----:B------:R-:W2:Y:S04]  /*0950*/  LDG.E.CONSTANT R21, desc[UR6][R10.64+0x100] ;  /* 0x000100060a157981 */ /* 0x000ea8000c1e9900 */
[----:B------:R-:W2:Y:S04]  /*0960*/  LDG.E.CONSTANT R5, desc[UR6][R8.64+0x280] ;  /* 0x0002800608057981 */ /* 0x000ea8000c1e9900 */
[----:B------:R-:W2:Y:S04]  /*0970*/  LDG.E.CONSTANT R7, desc[UR6][R8.64+0x300] ;  /* 0x0003000608077981 */ /* 0x000ea8000c1e9900 */
[----:B------:R-:W2:Y:S01]  /*0980*/  LDG.E.CONSTANT R30, desc[UR6][R10.64+0x380] ;  /* 0x000380060a1e7981 */ /* 0x000ea2000c1e9900 */
[----:B-1----:R-:W-:-:S06]  /*0990*/  IMAD.WIDE R28, R29, 0x4, R12 ;  /* 0x000000041d1c7825 */ /* 0x002fcc00078e020c */
[----:B------:R-:W5:Y:S01]  /*09a0*/  LDG.E.CONSTANT R28, desc[UR6][R28.64] ;  /* 0x000000061c1c7981 */ /* 0x000f62000c1e9900 */
[----:B---3--:R-:W-:-:S05]  /*09b0*/  IMAD.WIDE R14, R15, 0x4, R12 ;  /* 0x000000040f0e7825 */ /* 0x008fca00078e020c */
[----:B------:R-:W3:Y:S04]  /*09c0*/  LDG.E.CONSTANT R24, desc[UR6][R14.64] ;  /* 0x000000060e187981 */ /* 0x000ee8000c1e9900 */
[----:B------:R-:W3:Y:S04]  /*09d0*/  LDG.E.CONSTANT R15, desc[UR6][R10.64+0x80] ;  /* 0x000080060a0f7981 */ /* 0x000ee8000c1e9900 */
[----:B------:R-:W3:Y:S01]  /*09e0*/  LDG.E.CONSTANT R14, desc[UR6][R8.64+0x200] ;  /* 0x00020006080e7981 */ /* 0x000ee2000c1e9900 */
[----:B-----5:R-:W-:Y:S01]  /*09f0*/  FFMA R25, R22, R28, R25 ;  /* 0x0000001c16197223 */ /* 0x020fe20000000019 */
[----:B----4-:R-:W-:-:S06]  /*0a00*/  IMAD.WIDE R22, R23, 0x4, R12 ;  /* 0x0000000417167825 */ /* 0x010fcc00078e020c */
[----:B------:R-:W4:Y:S04]  /*0a10*/  LDG.E.CONSTANT R22, desc[UR6][R22.64] ;  /* 0x0000000616167981 */ /* 0x000f28000c1e9900 */
[----:B------:R2:W5:Y:S02]  /*0a20*/  LDG.E.CONSTANT R23, desc[UR6][R8.64+0x380] ;  /* 0x0003800608177981 */ /* 0x000564000c1e9900 */
[----:B--2---:R-:W-:-:S04]  /*0a30*/  IMAD.WIDE R8, R26, 0x4, R12 ;  /* 0x000000041a087825 */ /* 0x004fc800078e020c */
[----:B---3--:R-:W-:Y:S02]  /*0a40*/  FFMA R26, R15, R24, R25 ;  /* 0x000000180f1a7223 */ /* 0x008fe40000000019 */
[----:B------:R-:W2:Y:S01]  /*0a50*/  LDG.E.CONSTANT R25, desc[UR6][R10.64+0x180] ;  /* 0x000180060a197981 */ /* 0x000ea2000c1e9900 */
[----:B------:R-:W-:-:S03]  /*0a60*/  IMAD.WIDE R14, R14, 0x4, R12 ;  /* 0x000000040e0e7825 */ /* 0x000fc600078e020c */
[----:B------:R0:W2:Y:S02]  /*0a70*/  LDG.E.CONSTANT R24, desc[UR6][R8.64] ;  /* 0x0000000608187981 */ /* 0x0000a4000c1e9900 */
[----:B0-----:R-:W-:Y:S02]  /*0a80*/  IMAD.WIDE R8, R5, 0x4, R12 ;  /* 0x0000000405087825 */ /* 0x001fe400078e020c */
[----:B------:R-:W3:Y:S04]  /*0a90*/  LDG.E.CONSTANT R5, desc[UR6][R10.64+0x200] ;  /* 0x000200060a057981 */ /* 0x000ee8000c1e9900 */
[----:B------:R-:W3:Y:S01]  /*0aa0*/  LDG.E.CONSTANT R28, desc[UR6][R8.64] ;  /* 0x00000006081c7981 */ /* 0x000ee2000c1e9900 */
[----:B----4-:R-:W-:-:S03]  /*0ab0*/  FFMA R26, R21, R22, R26 ;  /* 0x00000016151a7223 */ /* 0x010fc6000000001a */
[----:B------:R0:W3:Y:S02]  /*0ac0*/  LDG.E.CONSTANT R22, desc[UR6][R14.64] ;  /* 0x000000060e167981 */ /* 0x0000e4000c1e9900 */
[--C-:B0-----:R-:W-:Y:S02]  /*0ad0*/  IMAD.WIDE R14, R7, 0x4, R12.reuse ;  /* 0x00000004070e7825 */ /* 0x101fe400078e020c */
[----:B------:R-:W4:Y:S02]  /*0ae0*/  LDG.E.CONSTANT R7, desc[UR6][R10.64+0x280] ;  /* 0x000280060a077981 */ /* 0x000f24000c1e9900 */
[----:B-----5:R-:W-:Y:S02]  /*0af0*/  IMAD.WIDE R12, R23, 0x4, R12 ;  /* 0x00000004170c7825 */ /* 0x020fe400078e020c */
[----:B------:R-:W5:Y:S04]  /*0b00*/  LDG.E.CONSTANT R21, desc[UR6][R14.64] ;  /* 0x000000060e157981 */ /* 0x000f68000c1e9900 */
[----:B------:R-:W5:Y:S04]  /*0b10*/  LDG.E.CONSTANT R23, desc[UR6][R10.64+0x300] ;  /* 0x000300060a177981 */ /* 0x000f68000c1e9900 */
[----:B------:R-:W5:Y:S01]  /*0b20*/  LDG.E.CONSTANT R12, desc[UR6][R12.64] ;  /* 0x000000060c0c7981 */ /* 0x000f62000c1e9900 */
[----:B--2---:R-:W-:Y:S01]  /*0b30*/  FFMA R24, R25, R24, R26 ;  /* 0x0000001819187223 */ /* 0x004fe2000000001a */
[----:B------:R-:W-:-:S03]  /*0b40*/  IADD3 R6, PT, PT, R6, 0x100, RZ ;  /* 0x0000010006067810 */ /* 0x000fc60007ffe0ff */
[----:B---3--:R-:W-:-:S04]  /*0b50*/  FFMA R22, R5, R22, R24 ;  /* 0x0000001605167223 */ /* 0x008fc80000000018 */
[----:B----4-:R-:W-:-:S04]  /*0b60*/  FFMA R22, R7, R28, R22 ;  /* 0x0000001c07167223 */ /* 0x010fc80000000016 */
[----:B-----5:R-:W-:-:S04]  /*0b70*/  FFMA R21, R23, R21, R22 ;  /* 0x0000001517157223 */ /* 0x020fc80000000016 */
[----:B------:R-:W-:-:S07]  /*0b80*/  FFMA R25, R30, R12, R21 ;  /* 0x0000000c1e197223 */ /* 0x000fce0000000015 */
.L_x_6:
[----:B------:R-:W-:Y:S05]  /*0b90*/  BSYNC.RECONVERGENT B1 ;  /* 0x0000000000017941 */ /* 0x000fea0003800200 */
.L_x_5:
[----:B------:R-:W-:Y:S05]  /*0ba0*/  @!P1 BRA `(.L_x_1) ;  /* 0x0000000000e09947 */ /* 0x000fea0003800000 */
[----:B------:R-:W-:Y:S01]  /*0bb0*/  ISETP.GE.U32.AND P0, PT, R3, 0x4, PT ;  /* 0x000000040300780c */ /* 0x000fe20003f06070 */
[----:B------:R-:W-:Y:S01]  /*0bc0*/  BSSY.RECONVERGENT B1, `(.L_x_7) ;  /* 0x000001e000017945 */ /* 0x000fe20003800200 */
[----:B------:R-:W-:-:S04]  /*0bd0*/  LOP3.LUT R7, R4, 0x3, RZ, 0xc0, !PT ;  /* 0x0000000304077812 */ /* 0x000fc800078ec0ff */
[----:B------:R-:W-:-:S07]  /*0be0*/  ISETP.NE.AND P1, PT, R7, RZ, PT ;  /* 0x000000ff0700720c */ /* 0x000fce0003f25270 */
[----:B------:R-:W-:Y:S06]  /*0bf0*/  @!P0 BRA `(.L_x_8) ;  /* 0x0000000000688947 */ /* 0x000fec0003800000 */
[----:B------:R-:W0:Y:S08]  /*0c00*/  LDC.64 R4, c[0x0][0x390] ;  /* 0x0000e400ff047b82 */ /* 0x000e300000000a00 */
[----:B------:R-:W1:Y:S01]  /*0c10*/  LDC.64 R8, c[0x0][0x3a0] ;  /* 0x0000e800ff087b82 */ /* 0x000e620000000a00 */
[----:B0-----:R-:W-:-:S07]  /*0c20*/  IMAD.WIDE R26, R6, 0x4, R4 ;  /* 0x00000004061a7825 */ /* 0x001fce00078e0204 */
[----:B------:R-:W0:Y:S01]  /*0c30*/  LDC.64 R4, c[0x0][0x398] ;  /* 0x0000e600ff047b82 */ /* 0x000e220000000a00 */
[----:B------:R-:W1:Y:S04]  /*0c40*/  LDG.E.CONSTANT R13, desc[UR6][R26.64] ;  /* 0x000000061a0d7981 */ /* 0x000e68000c1e9900 */
[----:B------:R-:W2:Y:S04]  /*0c50*/  LDG.E.CONSTANT R11, desc[UR6][R26.64+0x80] ;  /* 0x000080061a0b7981 */ /* 0x000ea8000c1e9900 */
[----:B------:R-:W3:Y:S04]  /*0c60*/  LDG.E.CONSTANT R15, desc[UR6][R26.64+0x100] ;  /* 0x000100061a0f7981 */ /* 0x000ee8000c1e9900 */
[----:B------:R-:W4:Y:S01]  /*0c70*/  LDG.E.CONSTANT R3, desc[UR6][R26.64+0x180] ;  /* 0x000180061a037981 */ /* 0x000f22000c1e9900 */
[----:B0-----:R-:W-:-:S05]  /*0c80*/  IMAD.WIDE R4, R6, 0x4, R4 ;  /* 0x0000000406047825 */ /* 0x001fca00078e0204 */
[----:B------:R-:W5:Y:S04]  /*0c90*/  LDG.E.CONSTANT R22, desc[UR6][R4.64] ;  /* 0x0000000604167981 */ /* 0x000f68000c1e9900 */
[----:B------:R-:W5:Y:S04]  /*0ca0*/  LDG.E.CONSTANT R21, desc[UR6][R4.64+0x80] ;  /* 0x0000800604157981 */ /* 0x000f68000c1e9900 */
[----:B------:R-:W5:Y:S04]  /*0cb0*/  LDG.E.CONSTANT R24, desc[UR6][R4.64+0x100] ;  /* 0x0001000604187981 */ /* 0x000f68000c1e9900 */
[----:B------:R-:W5:Y:S01]  /*0cc0*/  LDG.E.CONSTANT R26, desc[UR6][R4.64+0x180] ;  /* 0x00018006041a7981 */ /* 0x000f62000c1e9900 */
[----:B-1----:R-:W-:-:S04]  /*0cd0*/  IMAD.WIDE R12, R13, 0x4, R8 ;  /* 0x000000040d0c7825 */ /* 0x002fc800078e0208 */
[--C-:B--2---:R-:W-:Y:S02]  /*0ce0*/  IMAD.WIDE R10, R11, 0x4, R8.reuse ;  /* 0x000000040b0a7825 */ /* 0x104fe400078e0208 */
[----:B------:R-:W5:Y:S02]  /*0cf0*/  LDG.E.CONSTANT R12, desc[UR6][R12.64] ;  /* 0x000000060c0c7981 */ /* 0x000f64000c1e9900 */
[--C-:B---3--:R-:W-:Y:S02]  /*0d00*/  IMAD.WIDE R14, R15, 0x4, R8.reuse ;  /* 0x000000040f0e7825 */ /* 0x108fe400078e0208 */
[----:B------:R-:W2:Y:S02]  /*0d10*/  LDG.E.CONSTANT R10, desc[UR6][R10.64] ;  /* 0x000000060a0a7981 */ /* 0x000ea4000c1e9900 */
[----:B----4-:R-:W-:Y:S02]  /*0d20*/  IMAD.WIDE R8, R3, 0x4, R8 ;  /* 0x0000000403087825 */ /* 0x010fe400078e0208 */
[----:B------:R-:W3:Y:S04]  /*0d30*/  LDG.E.CONSTANT R14, desc[UR6][R14.64] ;  /* 0x000000060e0e7981 */ /* 0x000ee8000c1e9900 */
[----:B------:R-:W4:Y:S01]  /*0d40*/  LDG.E.CONSTANT R8, desc[UR6][R8.64] ;  /* 0x0000000608087981 */ /* 0x000f22000c1e9900 */
[----:B------:R-:W-:Y:S01]  /*0d50*/  IADD3 R6, PT, PT, R6, 0x80, RZ ;  /* 0x0000008006067810 */ /* 0x000fe20007ffe0ff */
[----:B-----5:R-:W-:-:S04]  /*0d60*/  FFMA R22, R22, R12, R25 ;  /* 0x0000000c16167223 */ /* 0x020fc80000000019 */
[----:B--2---:R-:W-:-:S04]  /*0d70*/  FFMA R21, R21, R10, R22 ;  /* 0x0000000a15157223 */ /* 0x004fc80000000016 */
[----:B---3--:R-:W-:-:S04]  /*0d80*/  FFMA R21, R24, R14, R21 ;  /* 0x0000000e18157223 */ /* 0x008fc80000000015 */
[----:B----4-:R-:W-:-:S07]  /*0d90*/  FFMA R25, R26, R8, R21 ;  /* 0x000000081a197223 */ /* 0x010fce0000000015 */
.L_x_8:
[----:B------:R-:W-:Y:S05]  /*0da0*/  BSYNC.RECONVERGENT B1 ;  /* 0x0000000000017941 */ /* 0x000fea0003800200 */
.L_x_7:
[----:B------:R-:W-:Y:S05]  /*0db0*/  @!P1 BRA `(.L_x_1) ;  /* 0x00000000005c9947 */ /* 0x000fea0003800000 */
[----:B------:R-:W0:Y:S08]  /*0dc0*/  LDC.64 R10, c[0x0][0x390] ;  /* 0x0000e400ff0a7b82 */ /* 0x000e300000000a00 */
[----:B------:R-:W1:Y:S08]  /*0dd0*/  LDC.64 R4, c[0x0][0x3a0] ;  /* 0x0000e800ff047b82 */ /* 0x000e700000000a00 */
[----:B------:R-:W2:Y:S01]  /*0de0*/  LDC.64 R8, c[0x0][0x398] ;  /* 0x0000e600ff087b82 */ /* 0x000ea20000000a00 */
[----:B0-----:R-:W-:-:S05]  /*0df0*/  IMAD.WIDE R10, R6, 0x4, R10 ;  /* 0x00000004060a7825 */ /* 0x001fca00078e020a */
[----:B------:R-:W1:Y:S01]  /*0e00*/  LDG.E.CONSTANT R13, desc[UR6][R10.64] ;  /* 0x000000060a0d7981 */ /* 0x000e62000c1e9900 */
[----:B--2---:R-:W-:-:S05]  /*0e10*/  IMAD.WIDE R8, R6, 0x4, R8 ;  /* 0x0000000406087825 */ /* 0x004fca00078e0208 */
[----:B------:R-:W2:Y:S01]  /*0e20*/  LDG.E.CONSTANT R6, desc[UR6][R8.64] ;  /* 0x0000000608067981 */ /* 0x000ea2000c1e9900 */
[----:B-1----:R-:W-:-:S06]  /*0e30*/  IMAD.WIDE R12, R13, 0x4, R4 ;  /* 0x000000040d0c7825 */ /* 0x002fcc00078e0204 */
[----:B------:R-:W2:Y:S01]  /*0e40*/  LDG.E.CONSTANT R12, desc[UR6][R12.64] ;  /* 0x000000060c0c7981 */ /* 0x000ea2000c1e9900 */
[----:B------:R-:W-:Y:S01]  /*0e50*/  ISETP.NE.AND P0, PT, R7, 0x1, PT ;  /* 0x000000010700780c */ /* 0x000fe20003f05270 */
[----:B--2---:R-:W-:-:S12]  /*0e60*/  FFMA R25, R6, R12, R25 ;  /* 0x0000000c06197223 */ /* 0x004fd80000000019 */
[----:B------:R-:W-:Y:S05]  /*0e70*/  @!P0 BRA `(.L_x_1) ;  /* 0x00000000002c8947 */ /* 0x000fea0003800000 */
[----:B------:R-:W-:Y:S01]  /*0e80*/  ISETP.NE.AND P0, PT, R7, 0x2, PT ;  /* 0x000000020700780c */ /* 0x000fe20003f05270 */
[----:B------:R-:W2:Y:S04]  /*0e90*/  LDG.E.CONSTANT R12, desc[UR6][R8.64+0x80] ;  /* 0x00008006080c7981 */ /* 0x000ea8000c1e9900 */
[----:B------:R-:W3:Y:S08]  /*0ea0*/  LDG.E.CONSTANT R7, desc[UR6][R10.64+0x80] ;  /* 0x000080060a077981 */ /* 0x000ef0000c1e9900 */
[----:B------:R-:W4:Y:S04]  /*0eb0*/  @P0 LDG.E.CONSTANT R3, desc[UR6][R10.64+0x100] ;  /* 0x000100060a030981 */ /* 0x000f28000c1e9900 */
[----:B------:R-:W5:Y:S01]  /*0ec0*/  @P0 LDG.E.CONSTANT R14, desc[UR6][R8.64+0x100] ;  /* 0x00010006080e0981 */ /* 0x000f62000c1e9900 */
[----:B---3--:R-:W-:-:S06]  /*0ed0*/  IMAD.WIDE R6, R7, 0x4, R4 ;  /* 0x0000000407067825 */ /* 0x008fcc00078e0204 */
[----:B------:R-:W2:Y:S01]  /*0ee0*/  LDG.E.CONSTANT R6, desc[UR6][R6.64] ;  /* 0x0000000606067981 */ /* 0x000ea2000c1e9900 */
[----:B----4-:R-:W-:-:S06]  /*0ef0*/  @P0 IMAD.WIDE R4, R3, 0x4, R4 ;  /* 0x0000000403040825 */ /* 0x010fcc00078e0204 */
[----:B------:R-:W5:Y:S01]  /*0f00*/  @P0 LDG.E.CONSTANT R4, desc[UR6][R4.64] ;  /* 0x0000000604040981 */ /* 0x000f62000c1e9900 */
[----:B--2---:R-:W-:-:S04]  /*0f10*/  FFMA R25, R12, R6, R25 ;  /* 0x000000060c197223 */ /* 0x004fc80000000019 */
[----:B-----5:R-:W-:-:S07]  /*0f20*/  @P0 FFMA R25, R14, R4, R25 ;  /* 0x000000040e190223 */ /* 0x020fce0000000019 */
.L_x_1:
[----:B------:R-:W-:Y:S05]  /*0f30*/  BSYNC.RECONVERGENT B0 ;  /* 0x0000000000007941 */ /* 0x000fea0003800200 */
.L_x_0:
[----:B------:R-:W-:Y:S01]  /*0f40*/  IADD3 R3, PT, PT, R17, -R2, RZ ;  /* 0x8000000211037210 */ /* 0x000fe20007ffe0ff */
[----:B------:R-:W-:Y:S03]  /*0f50*/  BSSY.RECONVERGENT B0, `(.L_x_9) ;  /* 0x0000090000007945 */ /* 0x000fe60003800200 */
[----:B------:R-:W-:-:S04]  /*0f60*/  SHF.R.S32.HI R23, RZ, 0x2, R3 ;  /* 0x00000002ff177819 */ /* 0x000fc80000011403 */
[----:B------:R-:W-:-:S13]  /*0f70*/  ISETP.GE.AND P0, PT, R20, R23, PT ;  /* 0x000000171400720c */ /* 0x000fda0003f06270 */
[----:B------:R-:W-:Y:S05]  /*0f80*/  @P0 BRA `(.L_x_10) ;  /* 0x0000000800300947 */ /* 0x000fea0003800000 */
[----:B------:R-:W-:Y:S01]  /*0f90*/  IADD3 R23, PT, PT, R18, R23, RZ ;  /* 0x0000001712177210 */ /* 0x000fe20007ffe0ff */
[----:B------:R-:W-:Y:S01]  /*0fa0*/  BSSY.RECONVERGENT B1, `(.L_x_11) ;  /* 0x000004a000017945 */ /* 0x000fe20003800200 */
[----:B------:R-:W-:Y:S02]  /*0fb0*/  MOV R21, R20 ;  /* 0x0000001400157202 */ /* 0x000fe40000000f00 */
[----:B------:R-:W-:-:S13]  /*0fc0*/  ISETP.GE.U32.AND P0, PT, R23, 0x60, PT ;  /* 0x000000601700780c */ /* 0x000fda0003f06070 */
[----:B------:R-:W-:Y:S05]  /*0fd0*/  @!P0 BRA `(.L_x_12) ;  /* 0x0000000400188947 */ /* 0x000fea0003800000 */
[----:B------:R-:W-:Y:S01]  /*0fe0*/  LEA.HI R22, R23, 0x1, RZ, 0x1b ;  /* 0x0000000117167811 */ /* 0x000fe200078fd8ff */
[----:B------:R-:W-:Y:S01]  /*0ff0*/  HFMA2 R24, -RZ, RZ, 0, 0 ;  /* 0x00000000ff187431 */ /* 0x000fe200000001ff */
[----:B------:R-:W-:Y:S02]  /*1000*/  MOV R21, R20 ;  /* 0x0000001400157202 */ /* 0x000fe40000000f00 */
[----:B------:R-:W-:-:S07]  /*1010*/  LOP3.LUT R22, R22, 0xffffffc, RZ, 0xc0, !PT ;  /* 0x0ffffffc16167812 */ /* 0x000fce00078ec0ff */
.L_x_13:
[----:B------:R-:W0:Y:S01]  /*1020*/  LDC.64 R30, c[0x0][0x390] ;  /* 0x0000e400ff1e7b82 */ /* 0x000e220000000a00 */
[----:B------:R-:W-:-:S07]  /*1030*/  LEA.HI.SX32 R5, R2, R21, 0x1e ;  /* 0x0000001502057211 */ /* 0x000fce00078ff2ff */
[----:B------:R-:W1:Y:S08]  /*1040*/  LDC.64 R28, c[0x0][0x398] ;  /* 0x0000e600ff1c7b82 */ /* 0x000e700000000a00 */
[----:B------:R-:W2:Y:S01]  /*1050*/  LDC.64 R26, c[0x0][0x3a0] ;  /* 0x0000e800ff1a7b82 */ /* 0x000ea20000000a00 */
[----:B0-----:R-:W-:-:S05]  /*1060*/  IMAD.WIDE R30, R5, 0x10, R30 ;  /* 0x00000010051e7825 */ /* 0x001fca00078e021e */
[----:B------:R-:W2:Y:S01]  /*1070*/  LDG.E.128.CONSTANT R8, desc[UR6][R30.64] ;  /* 0x000000061e087981 */ /* 0x000ea2000c1e9d00 */
[----:B-1----:R-:W-:-:S04]  /*1080*/  IMAD.WIDE R28, R5, 0x10, R28 ;  /* 0x00000010051c7825 */ /* 0x002fc800078e021c */
[----:B--2---:R-:W-:-:S04]  /*1090*/  IMAD.WIDE R4, R8, 0x4, R26 ;  /* 0x0000000408047825 */ /* 0x004fc800078e021a */
[--C-:B------:R-:W-:Y:S01]  /*10a0*/  IMAD.WIDE R12, R9, 0x4, R26.reuse ;  /* 0x00000004090c7825 */ /* 0x100fe200078e021a */
[----:B------:R-:W2:Y:S05]  /*10b0*/  LDG.E.CONSTANT R8, desc[UR6][R4.64] ;  /* 0x0000000604087981 */ /* 0x000eaa000c1e9900 */
[----:B------:R-:W3:Y:S04]  /*10c0*/  LDG.E.CONSTANT R12, desc[UR6][R12.64] ;  /* 0x000000060c0c7981 */ /* 0x000ee8000c1e9900 */
[----:B------:R-:W2:Y:S01]  /*10d0*/  LDG.E.128.CONSTANT R4, desc[UR6][R28.64] ;  /* 0x000000061c047981 */ /* 0x000ea2000c1e9d00 */
[----:B------:R-:W-:-:S06]  /*10e0*/  IMAD.WIDE R14, R11, 0x4, R26 ;  /* 0x000000040b0e7825 */ /* 0x000fcc00078e021a */
[----:B------:R-:W4:Y:S01]  /*10f0*/  LDG.E.CONSTANT R14, desc[UR6][R14.64] ;  /* 0x000000060e0e7981 */ /* 0x000f22000c1e9900 */
[----:B--2---:R-:W-:Y:S01]  /*1100*/  FFMA R4, R4, R8, R25 ;  /* 0x0000000804047223 */ /* 0x004fe20000000019 */
[----:B------:R-:W-:-:S05]  /*1110*/  IMAD.WIDE R8, R10, 0x4, R26 ;  /* 0x000000040a087825 */ /* 0x000fca00078e021a */
[----:B------:R-:W2:Y:S04]  /*1120*/  LDG.E.CONSTANT R13, desc[UR6][R8.64] ;  /* 0x00000006080d7981 */ /* 0x000ea8000c1e9900 */
[----:B------:R-:W5:Y:S01]  /*1130*/  LDG.E.128.CONSTANT R8, desc[UR6][R30.64+0x200] ;  /* 0x000200061e087981 */ /* 0x000f62000c1e9d00 */
[----:B---3--:R-:W-:-:S04]  /*1140*/  FFMA R25, R5, R12, R4 ;  /* 0x0000000c05197223 */ /* 0x008fc80000000004 */
[----:B--2---:R-:W-:-:S04]  /*1150*/  FFMA R6, R6, R13, R25 ;  /* 0x0000000d06067223 */ /* 0x004fc80000000019 */
[----:B----4-:R-:W-:Y:S01]  /*1160*/  FFMA R12, R7, R14, R6 ;  /* 0x0000000e070c7223 */ /* 0x010fe20000000006 */
[----:B-----5:R-:W-:-:S05]  /*1170*/  IMAD.WIDE R4, R8, 0x4, R26 ;  /* 0x0000000408047825 */ /* 0x020fca00078e021a */
[----:B------:R-:W2:Y:S04]  /*1180*/  LDG.E.CONSTANT R13, desc[UR6][R4.64] ;  /* 0x00000006040d7981 */ /* 0x000ea8000c1e9900 */
[----:B------:R-:W2:Y:S01]  /*1190*/  LDG.E.128.CONSTANT R4, desc[UR6][R28.64+0x200] ;  /* 0x000200061c047981 */ /* 0x000ea2000c1e9d00 */
[----:B------:R-:W-:-:S06]  /*11a0*/  IMAD.WIDE R8, R9, 0x4, R26 ;  /* 0x0000000409087825 */ /* 0x000fcc00078e021a */
[----:B------:R-:W3:Y:S01]  /*11b0*/  LDG.E.CONSTANT R8, desc[UR6][R8.64] ;  /* 0x0000000608087981 */ /* 0x000ee2000c1e9900 */
[----:B--2---:R-:W-:Y:S01]  /*11c0*/  FFMA R4, R4, R13, R12 ;  /* 0x0000000d04047223 */ /* 0x004fe2000000000c */
[----:B------:R-:W-:-:S04]  /*11d0*/  IMAD.WIDE R12, R10, 0x4, R26 ;  /* 0x000000040a0c7825 */ /* 0x000fc800078e021a */
[----:B------:R-:W-:Y:S01]  /*11e0*/  IMAD.WIDE R10, R11, 0x4, R26 ;  /* 0x000000040b0a7825 */ /* 0x000fe200078e021a */
[----:B------:R-:W2:Y:S05]  /*11f0*/  LDG.E.CONSTANT R9, desc[UR6][R12.64] ;  /* 0x000000060c097981 */ /* 0x000eaa000c1e9900 */
[----:B------:R-:W4:Y:S04]  /*1200*/  LDG.E.CONSTANT R10, desc[UR6][R10.64] ;  /* 0x000000060a0a7981 */ /* 0x000f28000c1e9900 */
        /* <DEDUP_REMOVED lines=10> */
[----:B------:R-:W-:-:S05]  /*12b0*/  IMAD.WIDE R8, R14, 0x4, R26 ;  /* 0x000000040e087825 */ /* 0x000fca00078e021a */
[----:B------:R-:W2:Y:S04]  /*12c0*/  LDG.E.CONSTANT R13, desc[UR6][R8.64] ;  /* 0x00000006080d7981 */ /* 0x000ea8000c1e9900 */
[----:B------:R-:W4:Y:S01]  /*12d0*/  LDG.E.128.CONSTANT R8, desc[UR6][R30.64+0x600] ;  /* 0x000600061e087981 */ /* 0x000f22000c1e9d00 */
[----:B---3--:R-:W-:Y:S01]  /*12e0*/  FFMA R25, R5, R12, R4 ;  /* 0x0000000c05197223 */ /* 0x008fe20000000004 */
[----:B------:R-:W-:-:S04]  /*12f0*/  IMAD.WIDE R4, R15, 0x4, R26 ;  /* 0x000000040f047825 */ /* 0x000fc800078e021a */
[----:B--2---:R-:W-:Y:S02]  /*1300*/  FFMA R6, R6, R13, R25 ;  /* 0x0000000d06067223 */ /* 0x004fe40000000019 */
[----:B------:R0:W2:Y:S01]  /*1310*/  LDG.E.CONSTANT R25, desc[UR6][R4.64] ;  /* 0x0000000604197981 */ /* 0x0000a2000c1e9900 */
[----:B----4-:R-:W-:-:S04]  /*1320*/  IMAD.WIDE R12, R8, 0x4, R26 ;  /* 0x00000004080c7825 */ /* 0x010fc800078e021a */
[--C-:B0-----:R-:W-:Y:S02]  /*1330*/  IMAD.WIDE R4, R9, 0x4, R26.reuse ;  /* 0x0000000409047825 */ /* 0x101fe400078e021a */
[----:B------:R-:W3:Y:S04]  /*1340*/  LDG.E.CONSTANT R9, desc[UR6][R12.64] ;  /* 0x000000060c097981 */ /* 0x000ee8000c1e9900 */
[----:B------:R0:W4:Y:S04]  /*1350*/  LDG.E.CONSTANT R8, desc[UR6][R4.64] ;  /* 0x0000000604087981 */ /* 0x000128000c1e9900 */
[----:B------:R-:W3:Y:S01]  /*1360*/  LDG.E.128.CONSTANT R12, desc[UR6][R28.64+0x600] ;  /* 0x000600061c0c7981 */ /* 0x000ee2000c1e9d00 */
[----:B0-----:R-:W-:-:S04]  /*1370*/  IMAD.WIDE R4, R10, 0x4, R26 ;  /* 0x000000040a047825 */ /* 0x001fc800078e021a */
[----:B------:R-:W-:Y:S01]  /*1380*/  IMAD.WIDE R26, R11, 0x4, R26 ;  /* 0x000000040b1a7825 */ /* 0x000fe200078e021a */
[----:B------:R-:W5:Y:S05]  /*1390*/  LDG.E.CONSTANT R10, desc[UR6][R4.64] ;  /* 0x00000006040a7981 */ /* 0x000f6a000c1e9900 */
[----:B------:R-:W5:Y:S01]  /*13a0*/  LDG.E.CONSTANT R26, desc[UR6][R26.64] ;  /* 0x000000061a1a7981 */ /* 0x000f62000c1e9900 */
[----:B------:R-:W-:-:S04]  /*13b0*/  IADD3 R24, PT, PT, R24, 0x4, RZ ;  /* 0x0000000418187810 */ /* 0x000fc80007ffe0ff */
[----:B------:R-:W-:Y:S02]  /*13c0*/  ISETP.NE.AND P0, PT, R24, R22, PT ;  /* 0x000000161800720c */ /* 0x000fe40003f05270 */
[----:B------:R-:W-:Y:S01]  /*13d0*/  IADD3 R21, PT, PT, R21, 0x80, RZ ;  /* 0x0000008015157810 */ /* 0x000fe20007ffe0ff */
[----:B--2---:R-:W-:-:S04]  /*13e0*/  FFMA R7, R7, R25, R6 ;  /* 0x0000001907077223 */ /* 0x004fc80000000006 */
[----:B---3--:R-:W-:-:S04]  /*13f0*/  FFMA R6, R12, R9, R7 ;  /* 0x000000090c067223 */ /* 0x008fc80000000007 */
[----:B----4-:R-:W-:-:S04]  /*1400*/  FFMA R7, R13, R8, R6 ;  /* 0x000000080d077223 */ /* 0x010fc80000000006 */
[----:B-----5:R-:W-:-:S04]  /*1410*/  FFMA R10, R14, R10, R7 ;  /* 0x0000000a0e0a7223 */ /* 0x020fc80000000007 */
[----:B------:R-:W-:Y:S01]  /*1420*/  FFMA R25, R15, R26, R10 ;  /* 0x0000001a0f197223 */ /* 0x000fe2000000000a */
[----:B------:R-:W-:Y:S06]  /*1430*/  @P0 BRA `(.L_x_13) ;  /* 0xfffffff800f80947 */ /* 0x000fec000383ffff */
.L_x_12:
[----:B------:R-:W-:Y:S05]  /*1440*/  BSYNC.RECONVERGENT B1 ;  /* 0x0000000000017941 */ /* 0x000fea0003800200 */
.L_x_11:
[----:B------:R-:W-:-:S04]  /*1450*/  LEA.HI R4, R23, 0x1, RZ, 0x1b ;  /* 0x0000000117047811 */ /* 0x000fc800078fd8ff */
[----:B------:R-:W-:-:S13]  /*1460*/  LOP3.LUT P0, R4, R4, 0x3, RZ, 0xc0, !PT ;  /* 0x0000000304047812 */ /* 0x000fda000780c0ff */
[----:B------:R-:W-:Y:S05]  /*1470*/  @!P0 BRA `(.L_x_10) ;  /* 0x0000000000f48947 */ /* 0x000fea0003800000 */
[----:B------:R-:W-:Y:S01]  /*1480*/  ISETP.NE.AND P1, PT, R4, 0x1, PT ;  /* 0x000000010400780c */ /* 0x000fe20003f25270 */
[----:B------:R-:W-:Y:S01]  /*1490*/  BSSY.RECONVERGENT B1, `(.L_x_14) ;  /* 0x0000026000017945 */ /* 0x000fe20003800200 */
[----:B------:R-:W-:-:S11]  /*14a0*/  LOP3.LUT P0, RZ, R23, 0x20, RZ, 0xc0, !PT ;  /* 0x0000002017ff7812 */ /* 0x000fd6000780c0ff */
[----:B------:R-:W-:Y:S05]  /*14b0*/  @!P1 BRA `(.L_x_15) ;  /* 0x00000000008c9947 */ /* 0x000fea0003800000 */
[----:B------:R-:W0:Y:S01]  /*14c0*/  LDC.64 R4, c[0x0][0x390] ;  /* 0x0000e400ff047b82 */ /* 0x000e220000000a00 */
[----:B------:R-:W-:-:S07]  /*14d0*/  LEA.HI.SX32 R7, R2, R21, 0x1e ;  /* 0x0000001502077211 */ /* 0x000fce00078ff2ff */
[----:B------:R-:W1:Y:S08]  /*14e0*/  LDC.64 R22, c[0x0][0x3a0] ;  /* 0x0000e800ff167b82 */ /* 0x000e700000000a00 */
[----:B------:R-:W2:Y:S01]  /*14f0*/  LDC.64 R26, c[0x0][0x398] ;  /* 0x0000e600ff1a7b82 */ /* 0x000ea20000000a00 */
[----:B0-----:R-:W-:-:S05]  /*1500*/  IMAD.WIDE R4, R7, 0x10, R4 ;  /* 0x0000001007047825 */ /* 0x001fca00078e0204 */
[----:B------:R-:W1:Y:S01]  /*1510*/  LDG.E.128.CONSTANT R12, desc[UR6][R4.64] ;  /* 0x00000006040c7981 */ /* 0x000e62000c1e9d00 */
[----:B--2---:R-:W-:-:S04]  /*1520*/  IMAD.WIDE R26, R7, 0x10, R26 ;  /* 0x00000010071a7825 */ /* 0x004fc800078e021a */
[----:B-1----:R-:W-:-:S04]  /*1530*/  IMAD.WIDE R8, R12, 0x4, R22 ;  /* 0x000000040c087825 */ /* 0x002fc800078e0216 */
[--C-:B------:R-:W-:Y:S01]  /*1540*/  IMAD.WIDE R6, R13, 0x4, R22.reuse ;  /* 0x000000040d067825 */ /* 0x100fe200078e0216 */
[----:B------:R-:W2:Y:S04]  /*1550*/  LDG.E.CONSTANT R12, desc[UR6][R8.64] ;  /* 0x00000006080c7981 */ /* 0x000ea8000c1e9900 */
[----:B------:R-:W3:Y:S04]  /*1560*/  LDG.E.CONSTANT R24, desc[UR6][R6.64] ;  /* 0x0000000606187981 */ /* 0x000ee8000c1e9900 */
[----:B------:R-:W2:Y:S04]  /*1570*/  LDG.E.128.CONSTANT R8, desc[UR6][R26.64] ;  /* 0x000000061a087981 */ /* 0x000ea8000c1e9d00 */
[----:B------:R-:W4:Y:S01]  /*1580*/  LDG.E.128.CONSTANT R4, desc[UR6][R4.64+0x200] ;  /* 0x0002000604047981 */ /* 0x000f22000c1e9d00 */
[----:B------:R-:W-:-:S04]  /*1590*/  IMAD.WIDE R28, R14, 0x4, R22 ;  /* 0x000000040e1c7825 */ /* 0x000fc800078e0216 */
[----:B--2---:R-:W-:Y:S02]  /*15a0*/  FFMA R12, R8, R12, R25 ;  /* 0x0000000c080c7223 */ /* 0x004fe40000000019 */
[----:B------:R-:W2:Y:S02]  /*15b0*/  LDG.E.CONSTANT R25, desc[UR6][R28.64] ;  /* 0x000000061c197981 */ /* 0x000ea4000c1e9900 */
[----:B---3--:R-:W-:Y:S01]  /*15c0*/  FFMA R24, R9, R24, R12 ;  /* 0x0000001809187223 */ /* 0x008fe2000000000c */
[----:B------:R-:W-:-:S04]  /*15d0*/  IMAD.WIDE R12, R15, 0x4, R22 ;  /* 0x000000040f0c7825 */ /* 0x000fc800078e0216 */
[--C-:B----4-:R-:W-:Y:S01]  /*15e0*/  IMAD.WIDE R8, R4, 0x4, R22.reuse ;  /* 0x0000000404087825 */ /* 0x110fe200078e0216 */
[----:B------:R-:W3:Y:S03]  /*15f0*/  LDG.E.CONSTANT R28, desc[UR6][R12.64] ;  /* 0x000000060c1c7981 */ /* 0x000ee6000c1e9900 */
[--C-:B------:R-:W-:Y:S02]  /*1600*/  IMAD.WIDE R4, R5, 0x4, R22.reuse ;  /* 0x0000000405047825 */ /* 0x100fe400078e0216 */
[----:B------:R-:W4:Y:S04]  /*1610*/  LDG.E.CONSTANT R8, desc[UR6][R8.64] ;  /* 0x0000000608087981 */ /* 0x000f28000c1e9900 */
[----:B------:R0:W5:Y:S04]  /*1620*/  LDG.E.CONSTANT R30, desc[UR6][R4.64] ;  /* 0x00000006041e7981 */ /* 0x000168000c1e9900 */
[----:B------:R-:W4:Y:S01]  /*1630*/  LDG.E.128.CONSTANT R12, desc[UR6][R26.64+0x200] ;  /* 0x000200061a0c7981 */ /* 0x000f22000c1e9d00 */
[----:B0-----:R-:W-:-:S04]  /*1640*/  IMAD.WIDE R4, R6, 0x4, R22 ;  /* 0x0000000406047825 */ /* 0x001fc800078e0216 */
[----:B------:R-:W-:Y:S01]  /*1650*/  IMAD.WIDE R22, R7, 0x4, R22 ;  /* 0x0000000407167825 */ /* 0x000fe200078e0216 */
[----:B------:R-:W5:Y:S05]  /*1660*/  LDG.E.CONSTANT R6, desc[UR6][R4.64] ;  /* 0x0000000604067981 */ /* 0x000f6a000c1e9900 */
[----:B------:R-:W5:Y:S01]  /*1670*/  LDG.E.CONSTANT R22, desc[UR6][R22.64] ;  /* 0x0000000616167981 */ /* 0x000f62000c1e9900 */
[----:B------:R-:W-:Y:S01]  /*1680*/  IADD3 R21, PT, PT, R21, 0x40, RZ ;  /* 0x0000004015157810 */ /* 0x000fe20007ffe0ff */
[----:B--2---:R-:W-:-:S04]  /*1690*/  FFMA R10, R10, R25, R24 ;  /* 0x000000190a0a7223 */ /* 0x004fc80000000018 */
[----:B---3--:R-:W-:-:S04]  /*16a0*/  FFMA R11, R11, R28, R10 ;  /* 0x0000001c0b0b7223 */ /* 0x008fc8000000000a */
[----:B----4-:R-:W-:-:S04]  /*16b0*/  FFMA R12, R12, R8, R11 ;  /* 0x000000080c0c7223 */ /* 0x010fc8000000000b */
[----:B-----5:R-:W-:-:S04]  /*16c0*/  FFMA R13, R13, R30, R12 ;  /* 0x0000001e0d0d7223 */ /* 0x020fc8000000000c */
[----:B------:R-:W-:-:S04]  /*16d0*/  FFMA R6, R14, R6, R13 ;  /* 0x000000060e067223 */ /* 0x000fc8000000000d */
[----:B------:R-:W-:-:S07]  /*16e0*/  FFMA R25, R15, R22, R6 ;  /* 0x000000160f197223 */ /* 0x000fce0000000006 */
.L_x_15:
[----:B------:R-:W-:Y:S05]  /*16f0*/  BSYNC.RECONVERGENT B1 ;  /* 0x0000000000017941 */ /* 0x000fea0003800200 */
.L_x_14:
[----:B------:R-:W-:Y:S05]  /*1700*/  @P0 BRA `(.L_x_10) ;  /* 0x0000000000500947 */ /* 0x000fea0003800000 */
[----:B------:R-:W0:Y:S01]  /*1710*/  LDC.64 R6, c[0x0][0x390] ;  /* 0x0000e400ff067b82 */ /* 0x000e220000000a00 */
[----:B------:R-:W-:-:S07]  /*1720*/  LEA.HI.SX32 R11, R2, R21, 0x1e ;  /* 0x00000015020b7211 */ /* 0x000fce00078ff2ff */
[----:B------:R-:W1:Y:S08]  /*1730*/  LDC.64 R8, c[0x0][0x398] ;  /* 0x0000e600ff087b82 */ /* 0x000e700000000a00 */
[----:B------:R-:W2:Y:S01]  /*1740*/  LDC.64 R12, c[0x0][0x3a0] ;  /* 0x0000e800ff0c7b82 */ /* 0x000ea20000000a00 */
[----:B0-----:R-:W-:-:S06]  /*1750*/  IMAD.WIDE R6, R11, 0x10, R6 ;  /* 0x000000100b067825 */ /* 0x001fcc00078e0206 */
[----:B------:R-:W2:Y:S01]  /*1760*/  LDG.E.128.CONSTANT R4, desc[UR6][R6.64] ;  /* 0x0000000606047981 */ /* 0x000ea2000c1e9d00 */
[----:B-1----:R-:W-:-:S06]  /*1770*/  IMAD.WIDE R8, R11, 0x10, R8 ;  /* 0x000000100b087825 */ /* 0x002fcc00078e0208 */
[----:B------:R-:W3:Y:S01]  /*1780*/  LDG.E.128.CONSTANT R8, desc[UR6][R8.64] ;  /* 0x0000000608087981 */ /* 0x000ee2000c1e9d00 */
[----:B--2---:R-:W-:-:S04]  /*1790*/  IMAD.WIDE R14, R4, 0x4, R12 ;  /* 0x00000004040e7825 */ /* 0x004fc800078e020c */
[--C-:B------:R-:W-:Y:S01]  /*17a0*/  IMAD.WIDE R4, R5, 0x4, R12.reuse ;  /* 0x0000000405047825 */ /* 0x100fe200078e020c */
[----:B------:R0:W3:Y:S05]  /*17b0*/  LDG.E.CONSTANT R21, desc[UR6][R14.64] ;  /* 0x000000060e157981 */ /* 0x0000ea000c1e9900 */
[----:B------:R-:W2:Y:S01]  /*17c0*/  LDG.E.CONSTANT R4, desc[UR6][R4.64] ;  /* 0x0000000604047981 */ /* 0x000ea2000c1e9900 */
[----:B0-----:R-:W-:-:S04]  /*17d0*/  IMAD.WIDE R14, R6, 0x4, R12 ;  /* 0x00000004060e7825 */ /* 0x001fc800078e020c */
[----:B------:R-:W-:Y:S01]  /*17e0*/  IMAD.WIDE R12, R7, 0x4, R12 ;  /* 0x00000004070c7825 */ /* 0x000fe200078e020c */
[----:B------:R-:W4:Y:S05]  /*17f0*/  LDG.E.CONSTANT R22, desc[UR6][R14.64] ;  /* 0x000000060e167981 */ /* 0x000f2a000c1e9900 */
[----:B------:R-:W5:Y:S01]  /*1800*/  LDG.E.CONSTANT R12, desc[UR6][R12.64] ;  /* 0x000000060c0c7981 */ /* 0x000f62000c1e9900 */
[----:B---3--:R-:W-:-:S04]  /*1810*/  FFMA R6, R8, R21, R25 ;  /* 0x0000001508067223 */ /* 0x008fc80000000019 */
[----:B--2---:R-:W-:-:S04]  /*1820*/  FFMA R7, R9, R4, R6 ;  /* 0x0000000409077223 */ /* 0x004fc80000000006 */
[----:B----4-:R-:W-:-:S04]  /*1830*/  FFMA R10, R10, R22, R7 ;  /* 0x000000160a0a7223 */ /* 0x010fc80000000007 */
[----:B-----5:R-:W-:-:S07]  /*1840*/  FFMA R25, R11, R12, R10 ;  /* 0x0000000c0b197223 */ /* 0x020fce000000000a */
.L_x_10:
[----:B------:R-:W-:Y:S05]  /*1850*/  BSYNC.RECONVERGENT B0 ;  /* 0x0000000000007941 */ /* 0x000fea0003800200 */
.L_x_9:
[----:B------:R-:W-:Y:S01]  /*1860*/  LOP3.LUT R3, R3, 0xfffffffc, RZ, 0xc0, !PT ;  /* 0xfffffffc03037812 */ /* 0x000fe200078ec0ff */
[----:B------:R-:W-:Y:S03]  /*1870*/  BSSY.RECONVERGENT B0, `(.L_x_16) ;  /* 0x00000d7000007945 */ /* 0x000fe60003800200 */
[----:B------:R-:W-:-:S04]  /*1880*/  IADD3 R0, PT, PT, R3, R0, R16 ;  /* 0x0000000003007210 */ /* 0x000fc80007ffe010 */
[----:B------:R-:W-:-:S13]  /*1890*/  ISETP.GE.AND P0, PT, R0, R17, PT ;  /* 0x000000110000720c */ /* 0x000fda0003f06270 */
[----:B------:R-:W-:Y:S05]  /*18a0*/  @P0 BRA `(.L_x_17) ;  /* 0x0000000c004c0947 */ /* 0x000fea0003800000 */
[----:B------:R-:W-:Y:S01]  /*18b0*/  IADD3 R2, PT, PT, R2, R3, RZ ;  /* 0x0000000302027210 */ /* 0x000fe20007ffe0ff */
[----:B------:R-:W-:Y:S01]  /*18c0*/  BSSY.RECONVERGENT B1, `(.L_x_18) ;  /* 0x0000063000017945 */ /* 0x000fe20003800200 */
[----:B------:R-:W-:-:S04]  /*18d0*/  VIADDMNMX R17, R0, 0x20, R17, !PT ;  /* 0x0000002000117846 */ /* 0x000fc80007800111 */
[----:B------:R-:W-:-:S04]  /*18e0*/  IADD3 R2, PT, PT, -R2, R17, R18 ;  /* 0x0000001102027210 */ /* 0x000fc80007ffe112 */
[C---:B------:R-:W-:Y:S02]  /*18f0*/  ISETP.GE.U32.AND P1, PT, R2.reuse, 0x1e0, PT ;  /* 0x000001e00200780c */ /* 0x040fe40003f26070 */
[----:B------:R-:W-:-:S04]  /*1900*/  LEA.HI R3, R2, 0x1, RZ, 0x1b ;  /* 0x0000000102037811 */ /* 0x000fc800078fd8ff */
[----:B------:R-:W-:-:S04]  /*1910*/  LOP3.LUT R4, R3, 0xf, RZ, 0xc0, !PT ;  /* 0x0000000f03047812 */ /* 0x000fc800078ec0ff */
[----:B------:R-:W-:-:S03]  /*1920*/  ISETP.NE.AND P0, PT, R4, RZ, PT ;  /* 0x000000ff0400720c */ /* 0x000fc60003f05270 */
[----:B------:R-:W-:Y:S10]  /*1930*/  @!P1 BRA `(.L_x_19) ;  /* 0x00000004006c9947 */ /* 0x000ff40003800000 */
[----:B------:R-:W-:Y:S01]  /*1940*/  HFMA2 R2, -RZ, RZ, 0, 0 ;  /* 0x00000000ff027431 */ /* 0x000fe200000001ff */
[----:B------:R-:W-:-:S07]  /*1950*/  LOP3.LUT R5, R3, 0xffffff0, RZ, 0xc0, !PT ;  /* 0x0ffffff003057812 */ /* 0x000fce00078ec0ff */
.L_x_20:
        /* <DEDUP_REMOVED lines=12> */
[----:B------:R-:W5:Y:S04]  /*1a20*/  LDG.E.CONSTANT R23, desc[UR6][R6.64+0x100] ;  /* 0x0001000606177981 */ /* 0x000f68000c1e9900 */
[----:B------:R-:W5:Y:S04]  /*1a30*/  LDG.E.CONSTANT R21, desc[UR6][R12.64+0x280] ;  /* 0x000280060c157981 */ /* 0x000f68000c1e9900 */
[----:B------:R-:W5:Y:S01]  /*1a40*/  LDG.E.CONSTANT R27, desc[UR6][R12.64+0x300] ;  /* 0x000300060c1b7981 */ /* 0x000f62000c1e9900 */
[----:B-1----:R-:W-:-:S04]  /*1a50*/  IMAD.WIDE R16, R17, 0x4, R10 ;  /* 0x0000000411107825 */ /* 0x002fc800078e020a */
[--C-:B---3--:R-:W-:Y:S02]  /*1a60*/  IMAD.WIDE R8, R9, 0x4, R10.reuse ;  /* 0x0000000409087825 */ /* 0x108fe400078e020a */
[----:B------:R-:W5:Y:S02]  /*1a70*/  LDG.E.CONSTANT R16, desc[UR6][R16.64] ;  /* 0x0000000610107981 */ /* 0x000f64000c1e9900 */
[--C-:B----4-:R-:W-:Y:S02]  /*1a80*/  IMAD.WIDE R14, R15, 0x4, R10.reuse ;  /* 0x000000040f0e7825 */ /* 0x110fe400078e020a */
[----:B------:R-:W3:Y:S04]  /*1a90*/  LDG.E.CONSTANT R9, desc[UR6][R8.64] ;  /* 0x0000000608097981 */ /* 0x000ee8000c1e9900 */
[----:B------:R-:W4:Y:S01]  /*1aa0*/  LDG.E.CONSTANT R14, desc[UR6][R14.64] ;  /* 0x000000060e0e7981 */ /* 0x000f22000c1e9900 */
[----:B--2---:R-:W-:-:S04]  /*1ab0*/  IMAD.WIDE R28, R29, 0x4, R10 ;  /* 0x000000041d1c7825 */ /* 0x004fc800078e020a */
[----:B-----5:R-:W-:Y:S01]  /*1ac0*/  FFMA R25, R24, R16, R25 ;  /* 0x0000001018197223 */ /* 0x020fe20000000019 */
[----:B------:R-:W-:-:S04]  /*1ad0*/  IMAD.WIDE R16, R31, 0x4, R10 ;  /* 0x000000041f107825 */ /* 0x000fc800078e020a */
[----:B---3--:R-:W-:Y:S02]  /*1ae0*/  FFMA R22, R22, R9, R25 ;  /* 0x0000000916167223 */ /* 0x008fe40000000019 */
[----:B------:R-:W2:Y:S04]  /*1af0*/  LDG.E.CONSTANT R9, desc[UR6][R28.64] ;  /* 0x000000061c097981 */ /* 0x000ea8000c1e9900 */
[----:B------:R-:W2:Y:S01]  /*1b00*/  LDG.E.CONSTANT R25, desc[UR6][R6.64+0x180] ;  /* 0x0001800606197981 */ /* 0x000ea2000c1e9900 */
[----:B----4-:R-:W-:Y:S01]  /*1b10*/  FFMA R8, R23, R14, R22 ;  /* 0x0000000e17087223 */ /* 0x010fe20000000016 */
[--C-:B------:R-:W-:Y:S02]  /*1b20*/  IMAD.WIDE R14, R21, 0x4, R10.reuse ;  /* 0x00000004150e7825 */ /* 0x100fe400078e020a */
[----:B------:R-:W3:Y:S04]  /*1b30*/  LDG.E.CONSTANT R24, desc[UR6][R16.64] ;  /* 0x0000000610187981 */ /* 0x000ee8000c1e9900 */
[----:B------:R-:W3:Y:S04]  /*1b40*/  LDG.E.CONSTANT R23, desc[UR6][R6.64+0x200] ;  /* 0x0002000606177981 */ /* 0x000ee8000c1e9900 */
[----:B------:R0:W4:Y:S04]  /*1b50*/  LDG.E.CONSTANT R22, desc[UR6][R14.64] ;  /* 0x000000060e167981 */ /* 0x000128000c1e9900 */
[----:B------:R-:W5:Y:S04]  /*1b60*/  LDG.E.CONSTANT R16, desc[UR6][R12.64+0x380] ;  /* 0x000380060c107981 */ /* 0x000f68000c1e9900 */
[----:B------:R-:W4:Y:S01]  /*1b70*/  LDG.E.CONSTANT R17, desc[UR6][R12.64+0x400] ;  /* 0x000400060c117981 */ /* 0x000f22000c1e9900 */
[----:B0-----:R-:W-:-:S03]  /*1b80*/  IMAD.WIDE R14, R27, 0x4, R10 ;  /* 0x000000041b0e7825 */ /* 0x001fc600078e020a */
[----:B------:R-:W4:Y:S04]  /*1b90*/  LDG.E.CONSTANT R21, desc[UR6][R6.64+0x280] ;  /* 0x0002800606157981 */ /* 0x000f28000c1e9900 */
[----:B------:R-:W4:Y:S04]  /*1ba0*/  LDG.E.CONSTANT R26, desc[UR6][R14.64] ;  /* 0x000000060e1a7981 */ /* 0x000f28000c1e9900 */
[----:B------:R-:W4:Y:S04]  /*1bb0*/  LDG.E.CONSTANT R15, desc[UR6][R12.64+0x480] ;  /* 0x000480060c0f7981 */ /* 0x000f28000c1e9900 */
[----:B------:R-:W4:Y:S01]  /*1bc0*/  LDG.E.CONSTANT R14, desc[UR6][R6.64+0x300] ;  /* 0x00030006060e7981 */ /* 0x000f22000c1e9900 */
[----:B--2---:R-:W-:-:S04]  /*1bd0*/  FFMA R8, R25, R9, R8 ;  /* 0x0000000919087223 */ /* 0x004fc80000000008 */
[----:B---3--:R-:W-:Y:S02]  /*1be0*/  FFMA R24, R23, R24, R8 ;  /* 0x0000001817187223 */ /* 0x008fe40000000008 */
[----:B------:R-:W2:Y:S01]  /*1bf0*/  LDG.E.CONSTANT R23, desc[UR6][R12.64+0x500] ;  /* 0x000500060c177981 */ /* 0x000ea2000c1e9900 */
[----:B-----5:R-:W-:-:S04]  /*1c00*/  IMAD.WIDE R8, R16, 0x4, R10 ;  /* 0x0000000410087825 */ /* 0x020fc800078e020a */
[----:B----4-:R-:W-:-:S04]  /*1c10*/  IMAD.WIDE R16, R17, 0x4, R10 ;  /* 0x0000000411107825 */ /* 0x010fc800078e020a */
[----:B------:R-:W-:Y:S01]  /*1c20*/  FFMA R21, R21, R22, R24 ;  /* 0x0000001615157223 */ /* 0x000fe20000000018 */
[----:B------:R-:W3:Y:S04]  /*1c30*/  LDG.E.CONSTANT R25, desc[UR6][R16.64] ;  /* 0x0000000610197981 */ /* 0x000ee8000c1e9900 */
[----:B------:R0:W4:Y:S04]  /*1c40*/  LDG.E.CONSTANT R22, desc[UR6][R8.64] ;  /* 0x0000000608167981 */ /* 0x000128000c1e9900 */
[----:B------:R-:W4:Y:S04]  /*1c50*/  LDG.E.CONSTANT R24, desc[UR6][R6.64+0x380] ;  /* 0x0003800606187981 */ /* 0x000f28000c1e9900 */
[----:B------:R-:W3:Y:S01]  /*1c60*/  LDG.E.CONSTANT R17, desc[UR6][R6.64+0x400] ;  /* 0x0004000606117981 */ /* 0x000ee2000c1e9900 */
[----:B0-----:R-:W-:-:S03]  /*1c70*/  IMAD.WIDE R8, R15, 0x4, R10 ;  /* 0x000000040f087825 */ /* 0x001fc600078e020a */
[----:B------:R-:W5:Y:S01]  /*1c80*/  LDG.E.CONSTANT R16, desc[UR6][R12.64+0x580] ;  /* 0x000580060c107981 */ /* 0x000f62000c1e9900 */
[----:B------:R-:W-:-:S03]  /*1c90*/  FFMA R29, R14, R26, R21 ;  /* 0x0000001a0e1d7223 */ /* 0x000fc60000000015 */
[----:B------:R-:W5:Y:S04]  /*1ca0*/  LDG.E.CONSTANT R14, desc[UR6][R12.64+0x600] ;  /* 0x000600060c0e7981 */ /* 0x000f68000c1e9900 */
[----:B------:R2:W5:Y:S04]  /*1cb0*/  LDG.E.CONSTANT R27, desc[UR6][R8.64] ;  /* 0x00000006081b7981 */ /* 0x000568000c1e9900 */
[----:B------:R-:W5:Y:S04]  /*1cc0*/  LDG.E.CONSTANT R15, desc[UR6][R6.64+0x480] ;  /* 0x00048006060f7981 */ /* 0x000f68000c1e9900 */
[----:B------:R-:W5:Y:S04]  /*1cd0*/  LDG.E.CONSTANT R21, desc[UR6][R12.64+0x680] ;  /* 0x000680060c157981 */ /* 0x000f68000c1e9900 */
[----:B------:R-:W5:Y:S04]  /*1ce0*/  LDG.E.CONSTANT R26, desc[UR6][R12.64+0x700] ;  /* 0x000700060c1a7981 */ /* 0x000f68000c1e9900 */
[----:B------:R-:W5:Y:S01]  /*1cf0*/  LDG.E.CONSTANT R12, desc[UR6][R12.64+0x780] ;  /* 0x000780060c0c7981 */ /* 0x000f62000c1e9900 */
[----:B--2---:R-:W-:-:S03]  /*1d00*/  IMAD.WIDE R8, R23, 0x4, R10 ;  /* 0x0000000417087825 */ /* 0x004fc600078e020a */
[----:B------:R-:W2:Y:S01]  /*1d10*/  LDG.E.CONSTANT R23, desc[UR6][R6.64+0x500] ;  /* 0x0005000606177981 */ /* 0x000ea2000c1e9900 */
[----:B----4-:R-:W-:-:S03]  /*1d20*/  FFMA R24, R24, R22, R29 ;  /* 0x0000001618187223 */ /* 0x010fc6000000001d */
[----:B------:R0:W2:Y:S01]  /*1d30*/  LDG.E.CONSTANT R22, desc[UR6][R8.64] ;  /* 0x0000000608167981 */ /* 0x0000a2000c1e9900 */
[----:B---3--:R-:W-:-:S03]  /*1d40*/  FFMA R24, R17, R25, R24 ;  /* 0x0000001911187223 */ /* 0x008fc60000000018 */
[----:B------:R-:W3:Y:S01]  /*1d50*/  LDG.E.CONSTANT R25, desc[UR6][R6.64+0x580] ;  /* 0x0005800606197981 */ /* 0x000ee2000c1e9900 */
[----:B-----5:R-:W-:-:S03]  /*1d60*/  IMAD.WIDE R16, R16, 0x4, R10 ;  /* 0x0000000410107825 */ /* 0x020fc600078e020a */
[----:B------:R-:W4:Y:S01]  /*1d70*/  LDG.E.CONSTANT R29, desc[UR6][R6.64+0x680] ;  /* 0x00068006061d7981 */ /* 0x000f22000c1e9900 */
[----:B0-----:R-:W-:-:S03]  /*1d80*/  IMAD.WIDE R8, R14, 0x4, R10 ;  /* 0x000000040e087825 */ /* 0x001fc600078e020a */
[----:B------:R-:W3:Y:S04]  /*1d90*/  LDG.E.CONSTANT R16, desc[UR6][R16.64] ;  /* 0x0000000610107981 */ /* 0x000ee8000c1e9900 */
[----:B------:R-:W5:Y:S01]  /*1da0*/  LDG.E.CONSTANT R28, desc[UR6][R8.64] ;  /* 0x00000006081c7981 */ /* 0x000f62000c1e9900 */
[----:B------:R-:W-:Y:S01]  /*1db0*/  FFMA R24, R15, R27, R24 ;  /* 0x0000001b0f187223 */ /* 0x000fe20000000018 */
[--C-:B------:R-:W-:Y:S02]  /*1dc0*/  IMAD.WIDE R14, R21, 0x4, R10.reuse ;  /* 0x00000004150e7825 */ /* 0x100fe400078e020a */
[----:B------:R-:W5:Y:S02]  /*1dd0*/  LDG.E.CONSTANT R21, desc[UR6][R6.64+0x600] ;  /* 0x0006000606157981 */ /* 0x000f64000c1e9900 */
[----:B------:R-:W-:-:S02]  /*1de0*/  IMAD.WIDE R26, R26, 0x4, R10 ;  /* 0x000000041a1a7825 */ /* 0x000fc400078e020a */
[----:B------:R-:W4:Y:S04]  /*1df0*/  LDG.E.CONSTANT R14, desc[UR6][R14.64] ;  /* 0x000000060e0e7981 */ /* 0x000f28000c1e9900 */
[----:B------:R-:W4:Y:S01]  /*1e00*/  LDG.E.CONSTANT R26, desc[UR6][R26.64] ;  /* 0x000000061a1a7981 */ /* 0x000f22000c1e9900 */
[----:B------:R-:W-:-:S03]  /*1e10*/  IMAD.WIDE R12, R12, 0x4, R10 ;  /* 0x000000040c0c7825 */ /* 0x000fc600078e020a */
[----:B------:R-:W4:Y:S04]  /*1e20*/  LDG.E.CONSTANT R10, desc[UR6][R6.64+0x700] ;  /* 0x00070006060a7981 */ /* 0x000f28000c1e9900 */
[----:B------:R-:W4:Y:S04]  /*1e30*/  LDG.E.CONSTANT R11, desc[UR6][R6.64+0x780] ;  /* 0x00078006060b7981 */ /* 0x000f28000c1e9900 */
[----:B------:R-:W4:Y:S01]  /*1e40*/  LDG.E.CONSTANT R12, desc[UR6][R12.64] ;  /* 0x000000060c0c7981 */ /* 0x000f22000c1e9900 */
[----:B------:R-:W-:-:S04]  /*1e50*/  IADD3 R2, PT, PT, R2, 0x10, RZ ;  /* 0x0000001002027810 */ /* 0x000fc80007ffe0ff */
[----:B------:R-:W-:Y:S02]  /*1e60*/  ISETP.NE.AND P1, PT, R2, R5, PT ;  /* 0x000000050200720c */ /* 0x000fe40003f25270 */
[----:B------:R-:W-:Y:S01]  /*1e70*/  IADD3 R0, PT, PT, R0, 0x200, RZ ;  /* 0x0000020000007810 */ /* 0x000fe20007ffe0ff */
[----:B--2---:R-:W-:-:S04]  /*1e80*/  FFMA R22, R23, R22, R24 ;  /* 0x0000001617167223 */ /* 0x004fc80000000018 */
[----:B---3--:R-:W-:-:S04]  /*1e90*/  FFMA R16, R25, R16, R22 ;  /* 0x0000001019107223 */ /* 0x008fc80000000016 */
[----:B-----5:R-:W-:-:S04]  /*1ea0*/  FFMA R16, R21, R28, R16 ;  /* 0x0000001c15107223 */ /* 0x020fc80000000010 */
[----:B----4-:R-:W-:-:S04]  /*1eb0*/  FFMA R29, R29, R14, R16 ;  /* 0x0000000e1d1d7223 */ /* 0x010fc80000000010 */
[----:B------:R-:W-:-:S04]  /*1ec0*/  FFMA R10, R10, R26, R29 ;  /* 0x0000001a0a0a7223 */ /* 0x000fc8000000001d */
[----:B------:R-:W-:Y:S01]  /*1ed0*/  FFMA R25, R11, R12, R10 ;  /* 0x0000000c0b197223 */ /* 0x000fe2000000000a */
[----:B------:R-:W-:Y:S06]  /*1ee0*/  @P1 BRA `(.L_x_20) ;  /* 0xfffffff8009c1947 */ /* 0x000fec000383ffff */
.L_x_19:
[----:B------:R-:W-:Y:S05]  /*1ef0*/  BSYNC.RECONVERGENT B1 ;  /* 0x0000000000017941 */ /* 0x000fea0003800200 */
.L_x_18:
        /* <DEDUP_REMOVED lines=12> */
[----:B------:R-:W4:Y:S04]  /*1fc0*/  LDG.E.CONSTANT R9, desc[UR6][R30.64+0x100] ;  /* 0x000100061e097981 */ /* 0x000f28000c1e9900 */
[----:B------:R-:W5:Y:S01]  /*1fd0*/  LDG.E.CONSTANT R11, desc[UR6][R30.64+0x180] ;  /* 0x000180061e0b7981 */ /* 0x000f62000c1e9900 */
[----:B--2---:R-:W-:-:S03]  /*1fe0*/  IMAD.WIDE R4, R0, 0x4, R4 ;  /* 0x0000000400047825 */ /* 0x004fc600078e0204 */
[----:B------:R-:W2:Y:S04]  /*1ff0*/  LDG.E.CONSTANT R13, desc[UR6][R30.64+0x200] ;  /* 0x000200061e0d7981 */ /* 0x000ea8000c1e9900 */
[----:B------:R-:W2:Y:S04]  /*2000*/  LDG.E.CONSTANT R14, desc[UR6][R4.64] ;  /* 0x00000006040e7981 */ /* 0x000ea8000c1e9900 */
[----:B------:R-:W2:Y:S04]  /*2010*/  LDG.E.CONSTANT R15, desc[UR6][R30.64+0x280] ;  /* 0x000280061e0f7981 */ /* 0x000ea8000c1e9900 */
[----:B------:R-:W2:Y:S04]  /*2020*/  LDG.E.CONSTANT R21, desc[UR6][R30.64+0x300] ;  /* 0x000300061e157981 */ /* 0x000ea8000c1e9900 */
[----:B------:R-:W2:Y:S04]  /*2030*/  LDG.E.CONSTANT R17, desc[UR6][R30.64+0x380] ;  /* 0x000380061e117981 */ /* 0x000ea8000c1e9900 */
[----:B------:R-:W2:Y:S04]  /*2040*/  LDG.E.CONSTANT R27, desc[UR6][R4.64+0x80] ;  /* 0x00008006041b7981 */ /* 0x000ea8000c1e9900 */
[----:B------:R-:W2:Y:S01]  /*2050*/  LDG.E.CONSTANT R24, desc[UR6][R4.64+0x100] ;  /* 0x0001000604187981 */ /* 0x000ea2000c1e9900 */
[----:B-1----:R-:W-:-:S05]  /*2060*/  IMAD.WIDE R28, R29, 0x4, R6 ;  /* 0x000000041d1c7825 */ /* 0x002fca00078e0206 */
[----:B------:R-:W2:Y:S01]  /*2070*/  LDG.E.CONSTANT R26, desc[UR6][R28.64] ;  /* 0x000000061c1a7981 */ /* 0x000ea2000c1e9900 */
[----:B---3--:R-:W-:-:S04]  /*2080*/  IMAD.WIDE R22, R23, 0x4, R6 ;  /* 0x0000000417167825 */ /* 0x008fc800078e0206 */
[--C-:B----4-:R-:W-:Y:S01]  /*2090*/  IMAD.WIDE R8, R9, 0x4, R6.reuse ;  /* 0x0000000409087825 */ /* 0x110fe200078e0206 */
[----:B------:R0:W3:Y:S03]  /*20a0*/  LDG.E.CONSTANT R2, desc[UR6][R22.64] ;  /* 0x0000000616027981 */ /* 0x0000e6000c1e9900 */
[--C-:B-----5:R-:W-:Y:S01]  /*20b0*/  IMAD.WIDE R10, R11, 0x4, R6.reuse ;  /* 0x000000040b0a7825 */ /* 0x120fe200078e0206 */
[----:B------:R-:W4:Y:S04]  /*20c0*/  LDG.E.CONSTANT R28, desc[UR6][R4.64+0x180] ;  /* 0x00018006041c7981 */ /* 0x000f28000c1e9900 */
[----:B------:R-:W5:Y:S01]  /*20d0*/  LDG.E.CONSTANT R9, desc[UR6][R8.64] ;  /* 0x0000000608097981 */ /* 0x000f62000c1e9900 */
[----:B--2---:R-:W-:-:S03]  /*20e0*/  IMAD.WIDE R12, R13, 0x4, R6 ;  /* 0x000000040d0c7825 */ /* 0x004fc600078e0206 */
[----:B------:R-:W4:Y:S04]  /*20f0*/  LDG.E.CONSTANT R11, desc[UR6][R10.64] ;  /* 0x000000060a0b7981 */ /* 0x000f28000c1e9900 */
[----:B------:R-:W2:Y:S01]  /*2100*/  LDG.E.CONSTANT R12, desc[UR6][R12.64] ;  /* 0x000000060c0c7981 */ /* 0x000ea2000c1e9900 */
[----:B0-----:R-:W-:-:S03]  /*2110*/  IMAD.WIDE R22, R21, 0x4, R6 ;  /* 0x0000000415167825 */ /* 0x001fc600078e0206 */
[----:B------:R-:W2:Y:S04]  /*2120*/  LDG.E.CONSTANT R8, desc[UR6][R4.64+0x280] ;  /* 0x0002800604087981 */ /* 0x000ea8000c1e9900 */
[----:B------:R-:W2:Y:S04]  /*2130*/  LDG.E.CONSTANT R22, desc[UR6][R22.64] ;  /* 0x0000000616167981 */ /* 0x000ea8000c1e9900 */
[----:B------:R-:W2:Y:S01]  /*2140*/  LDG.E.CONSTANT R21, desc[UR6][R4.64+0x380] ;  /* 0x0003800604157981 */ /* 0x000ea2000c1e9900 */
[----:B------:R-:W-:Y:S01]  /*2150*/  FFMA R26, R14, R26, R25 ;  /* 0x0000001a0e1a7223 */ /* 0x000fe20000000019 */
[----:B------:R-:W-:-:S02]  /*2160*/  IMAD.WIDE R14, R15, 0x4, R6 ;  /* 0x000000040f0e7825 */ /* 0x000fc400078e0206 */
[----:B------:R-:W2:Y:S02]  /*2170*/  LDG.E.CONSTANT R25, desc[UR6][R4.64+0x200] ;  /* 0x0002000604197981 */ /* 0x000ea4000c1e9900 */
[----:B------:R-:W-:Y:S02]  /*2180*/  IMAD.WIDE R6, R17, 0x4, R6 ;  /* 0x0000000411067825 */ /* 0x000fe400078e0206 */
[----:B------:R-:W2:Y:S04]  /*2190*/  LDG.E.CONSTANT R15, desc[UR6][R14.64] ;  /* 0x000000060e0f7981 */ /* 0x000ea8000c1e9900 */
[----:B------:R-:W2:Y:S04]  /*21a0*/  LDG.E.CONSTANT R17, desc[UR6][R4.64+0x300] ;  /* 0x0003000604117981 */ /* 0x000ea8000c1e9900 */
[----:B------:R-:W2:Y:S01]  /*21b0*/  LDG.E.CONSTANT R6, desc[UR6][R6.64] ;  /* 0x0000000606067981 */ /* 0x000ea2000c1e9900 */
[----:B---3--:R-:W-:-:S04]  /*21c0*/  FFMA R27, R27, R2, R26 ;  /* 0x000000021b1b7223 */ /* 0x008fc8000000001a */
[----:B-----5:R-:W-:-:S04]  /*21d0*/  FFMA R9, R24, R9, R27 ;  /* 0x0000000918097223 */ /* 0x020fc8000000001b */
[----:B----4-:R-:W-:Y:S01]  /*21e0*/  FFMA R28, R28, R11, R9 ;  /* 0x0000000b1c1c7223 */ /* 0x010fe20000000009 */
[----:B------:R-:W-:-:S03]  /*21f0*/  IADD3 R0, PT, PT, R0, 0x100, RZ ;  /* 0x0000010000007810 */ /* 0x000fc60007ffe0ff */
[----:B--2---:R-:W-:-:S04]  /*2200*/  FFMA R25, R25, R12, R28 ;  /* 0x0000000c19197223 */ /* 0x004fc8000000001c */
[----:B------:R-:W-:-:S04]  /*2210*/  FFMA R8, R8, R15, R25 ;  /* 0x0000000f08087223 */ /* 0x000fc80000000019 */
[----:B------:R-:W-:-:S04]  /*2220*/  FFMA R8, R17, R22, R8 ;  /* 0x0000001611087223 */ /* 0x000fc80000000008 */
[----:B------:R-:W-:-:S07]  /*2230*/  FFMA R25, R21, R6, R8 ;  /* 0x0000000615197223 */ /* 0x000fce0000000008 */
.L_x_22:
[----:B------:R-:W-:Y:S05]  /*2240*/  BSYNC.RECONVERGENT B1 ;  /* 0x0000000000017941 */ /* 0x000fea0003800200 */
.L_x_21:
        /* <DEDUP_REMOVED lines=10> */
[----:B------:R-:W0:Y:S04]  /*22f0*/  LDG.E.CONSTANT R15, desc[UR6][R12.64] ;  /* 0x000000060c0f7981 */ /* 0x000e28000c1e9900 */
[----:B------:R-:W2:Y:S04]  /*2300*/  LDG.E.CONSTANT R9, desc[UR6][R12.64+0x80] ;  /* 0x000080060c097981 */ /* 0x000ea8000c1e9900 */
[----:B------:R-:W3:Y:S04]  /*2310*/  LDG.E.CONSTANT R11, desc[UR6][R12.64+0x100] ;  /* 0x000100060c0b7981 */ /* 0x000ee8000c1e9900 */
[----:B------:R-:W4:Y:S01]  /*2320*/  LDG.E.CONSTANT R21, desc[UR6][R12.64+0x180] ;  /* 0x000180060c157981 */ /* 0x000f22000c1e9900 */
[----:B-1----:R-:W-:-:S05]  /*2330*/  IMAD.WIDE R6, R0, 0x4, R6 ;  /* 0x0000000400067825 */ /* 0x002fca00078e0206 */
[----:B------:R-:W5:Y:S04]  /*2340*/  LDG.E.CONSTANT R2, desc[UR6][R6.64] ;  /* 0x0000000606027981 */ /* 0x000f68000c1e9900 */
[----:B------:R-:W5:Y:S04]  /*2350*/  LDG.E.CONSTANT R17, desc[UR6][R6.64+0x80] ;  /* 0x0000800606117981 */ /* 0x000f68000c1e9900 */
[----:B------:R-:W5:Y:S01]  /*2360*/  LDG.E.CONSTANT R13, desc[UR6][R6.64+0x100] ;  /* 0x00010006060d7981 */ /* 0x000f62000c1e9900 */
[----:B0-----:R-:W-:-:S04]  /*2370*/  IMAD.WIDE R14, R15, 0x4, R4 ;  /* 0x000000040f0e7825 */ /* 0x001fc800078e0204 */
[--C-:B--2---:R-:W-:Y:S02]  /*2380*/  IMAD.WIDE R8, R9, 0x4, R4.reuse ;  /* 0x0000000409087825 */ /* 0x104fe400078e0204 */
[----:B------:R-:W5:Y:S02]  /*2390*/  LDG.E.CONSTANT R14, desc[UR6][R14.64] ;  /* 0x000000060e0e7981 */ /* 0x000f64000c1e9900 */
[--C-:B---3--:R-:W-:Y:S02]  /*23a0*/  IMAD.WIDE R10, R11, 0x4, R4.reuse ;  /* 0x000000040b0a7825 */ /* 0x108fe400078e0204 */
[----:B------:R-:W2:Y:S02]  /*23b0*/  LDG.E.CONSTANT R8, desc[UR6][R8.64] ;  /* 0x0000000608087981 */ /* 0x000ea4000c1e9900 */
[----:B----4-:R-:W-:Y:S02]  /*23c0*/  IMAD.WIDE R4, R21, 0x4, R4 ;  /* 0x0000000415047825 */ /* 0x010fe400078e0204 */
[----:B------:R-:W3:Y:S04]  /*23d0*/  LDG.E.CONSTANT R10, desc[UR6][R10.64] ;  /* 0x000000060a0a7981 */ /* 0x000ee8000c1e9900 */
[----:B------:R-:W4:Y:S04]  /*23e0*/  LDG.E.CONSTANT R21, desc[UR6][R6.64+0x180] ;  /* 0x0001800606157981 */ /* 0x000f28000c1e9900 */
[----:B------:R-:W4:Y:S01]  /*23f0*/  LDG.E.CONSTANT R4, desc[UR6][R4.64] ;  /* 0x0000000604047981 */ /* 0x000f22000c1e9900 */
[----:B------:R-:W-:Y:S01]  /*2400*/  IADD3 R0, PT, PT, R0, 0x80, RZ ;  /* 0x0000008000007810 */ /* 0x000fe20007ffe0ff */
[----:B-----5:R-:W-:-:S04]  /*2410*/  FFMA R2, R2, R14, R25 ;  /* 0x0000000e02027223 */ /* 0x020fc80000000019 */
[----:B--2---:R-:W-:-:S04]  /*2420*/  FFMA R2, R17, R8, R2 ;  /* 0x0000000811027223 */ /* 0x004fc80000000002 */
[----:B---3--:R-:W-:-:S04]  /*2430*/  FFMA R2, R13, R10, R2 ;  /* 0x0000000a0d027223 */ /* 0x008fc80000000002 */
[----:B----4-:R-:W-:-:S07]  /*2440*/  FFMA R25, R21, R4, R2 ;  /* 0x0000000415197223 */ /* 0x010fce0000000002 */
.L_x_24:
[----:B------:R-:W-:Y:S05]  /*2450*/  BSYNC.RECONVERGENT B1 ;  /* 0x0000000000017941 */ /* 0x000fea0003800200 */
.L_x_23:
        /* <DEDUP_REMOVED lines=24> */
.L_x_17:
[----:B------:R-:W-:Y:S05]  /*25e0*/  BSYNC.RECONVERGENT B0 ;  /* 0x0000000000007941 */ /* 0x000fea0003800200 */
.L_x_16:
[----:B------:R-:W-:Y:S01]  /*25f0*/  UMOV UR5, 0xffffffff ;  /* 0xffffffff00057882 */ /* 0x000fe20000000000 */
[----:B------:R-:W-:Y:S02]  /*2600*/  ISETP.NE.AND P0, PT, R20, RZ, PT ;  /* 0x000000ff1400720c */ /* 0x000fe40003f05270 */
[----:B------:R-:W-:Y:S11]  /*2610*/  BRA.DIV UR5, `(.L_x_25) ;  /* 0x0000000205487947 */ /* 0x000ff6000b800000 */
[----:B------:R-:W0:Y:S02]  /*2620*/  SHFL.DOWN PT, R0, R25, 0x10, 0x1f ;  /* 0x0a001f0019007f89 */ /* 0x000e2400000e0000 */
[----:B0-----:R-:W-:-:S05]  /*2630*/  FADD R0, R0, R25 ;  /* 0x0000001900007221 */ /* 0x001fca0000000000 */
[----:B------:R-:W0:Y:S02]  /*2640*/  SHFL.DOWN PT, R3, R0, 0x8, 0x1f ;  /* 0x09001f0000037f89 */ /* 0x000e2400000e0000 */
[----:B0-----:R-:W-:-:S05]  /*2650*/  FADD R3, R0, R3 ;  /* 0x0000000300037221 */ /* 0x001fca0000000000 */
[----:B------:R-:W0:Y:S02]  /*2660*/  SHFL.DOWN PT, R2, R3, 0x4, 0x1f ;  /* 0x08801f0003027f89 */ /* 0x000e2400000e0000 */
[----:B0-----:R-:W-:-:S05]  /*2670*/  FADD R2, R3, R2 ;  /* 0x0000000203027221 */ /* 0x001fca0000000000 */
[----:B------:R-:W0:Y:S02]  /*2680*/  SHFL.DOWN PT, R5, R2, 0x2, 0x1f ;  /* 0x08401f0002057f89 */ /* 0x000e2400000e0000 */
[----:B0-----:R-:W-:-:S05]  /*2690*/  FADD R5, R2, R5 ;  /* 0x0000000502057221 */ /* 0x001fca0000000000 */
[----:B------:R0:W1:Y:S02]  /*26a0*/  SHFL.DOWN PT, R4, R5, 0x1, 0x1f ;  /* 0x08201f0005047f89 */ /* 0x00006400000e0000 */
.L_x_33:
[----:B------:R-:W2:Y:S01]  /*26b0*/  @!P0 LDC.64 R2, c[0x0][0x3a8] ;  /* 0x0000ea00ff028b82 */ /* 0x000ea20000000a00 */
[----:B------:R-:W3:Y:S01]  /*26c0*/  LDCU UR5, c[0x0][0x380] ;  /* 0x00007000ff0577ac */ /* 0x000ee20008000800 */
[----:B01----:R-:W-:Y:S01]  /*26d0*/  FADD R5, R5, R4 ;  /* 0x0000000405057221 */ /* 0x003fe20000000000 */
[C---:B--2---:R-:W-:Y:S01]  /*26e0*/  @!P0 IMAD.WIDE R2, R19.reuse, 0x4, R2 ;  /* 0x0000000413028825 */ /* 0x044fe200078e0202 */
[----:B------:R-:W-:-:S04]  /*26f0*/  IADD3 R19, PT, PT, R19, UR4, RZ ;  /* 0x0000000413137c10 */ /* 0x000fc8000fffe0ff */
[----:B------:R0:W-:Y:S01]  /*2700*/  @!P0 STG.E desc[UR6][R2.64], R5 ;  /* 0x0000000502008986 */ /* 0x0001e2000c101906 */
[----:B---3--:R-:W-:-:S13]  /*2710*/  ISETP.GE.AND P0, PT, R19, UR5, PT ;  /* 0x0000000513007c0c */ /* 0x008fda000bf06270 */
[----:B0-----:R-:W-:Y:S05]  /*2720*/  @!P0 BRA `(.L_x_26) ;  /* 0xffffffd800708947 */ /* 0x001fea000383ffff */
[----:B------:R-:W-:Y:S05]  /*2730*/  EXIT ;  /* 0x000000000000794d */ /* 0x000fea0003800000 */
.L_x_25:
[----:B------:R-:W-:Y:S01]  /*2740*/  HFMA2 R7, -RZ, RZ, 0, 9.5367431640625e-07 ;  /* 0x00000010ff077431 */ /* 0x000fe200000001ff */
[----:B------:R-:W-:Y:S01]  /*2750*/  BSSY B0, `(.L_x_27) ;  /* 0x0000006000007945 */ /* 0x000fe20003800000 */
[----:B------:R-:W-:Y:S02]  /*2760*/  MOV R8, 0x1f ;  /* 0x0000001f00087802 */ /* 0x000fe40000000f00 */
[----:B------:R-:W-:-:S07]  /*2770*/  MOV R6, 0xffffffff ;  /* 0xffffffff00067802 */ /* 0x000fce0000000f00 */
[----:B------:R-:W-:Y:S05]  /*2780*/  WARPSYNC.COLLECTIVE R6, `(.L_x_28) ;  /* 0x0000000006087348 */ /* 0x000fea0003c00000 */
[----:B------:R0:W1:Y:S02]  /*2790*/  SHFL.DOWN P1, R4, R25, R7, R8 ;  /* 0x0800000719047389 */ /* 0x0000640000020008 */
[----:B01----:R-:W-:Y:S05]  /*27a0*/  ENDCOLLECTIVE ;  /* 0x000000000000791b */ /* 0x003fea0003800000 */
.L_x_28:
[----:B------:R-:W-:Y:S05]  /*27b0*/  BSYNC B0 ;  /* 0x0000000000007941 */ /* 0x000fea0003800000 */
.L_x_27:
[----:B------:R-:W-:Y:S01]  /*27c0*/  MOV R0, R4 ;  /* 0x0000000400007202 */ /* 0x000fe20000000f00 */
[----:B------:R-:W-:Y:S01]  /*27d0*/  HFMA2 R7, -RZ, RZ, 0, 4.76837158203125e-07 ;  /* 0x00000008ff077431 */ /* 0x000fe200000001ff */
[----:B------:R-:W-:Y:S02]  /*27e0*/  MOV R8, 0x1f ;  /* 0x0000001f00087802 */ /* 0x000fe40000000f00 */
[----:B------:R-:W-:Y:S01]  /*27f0*/  MOV R6, 0xffffffff ;  /* 0xffffffff00067802 */ /* 0x000fe20000000f00 */
[----:B------:R-:W-:-:S05]  /*2800*/  FADD R0, R0, R25 ;  /* 0x0000001900007221 */ /* 0x000fca0000000000 */
[----:B------:R-:W-:-:S07]  /*2810*/  MOV R25, R0 ;  /* 0x0000000000197202 */ /* 0x000fce0000000f00 */
[----:B------:R-:W-:Y:S05]  /*2820*/  WARPSYNC.COLLECTIVE R6, `(.L_x_29) ;  /* 0x0000000006087348 */ /* 0x000fea0003c00000 */
[----:B------:R0:W1:Y:S02]  /*2830*/  SHFL.DOWN P1, R4, R25, R7, R8 ;  /* 0x0800000719047389 */ /* 0x0000640000020008 */
[----:B01----:R-:W-:Y:S05]  /*2840*/  ENDCOLLECTIVE ;  /* 0x000000000000791b */ /* 0x003fea0003800000 */
.L_x_29:
[----:B------:R-:W-:Y:S01]  /*2850*/  HFMA2 R7, -RZ, RZ, 0, 2.384185791015625e-07 ;  /* 0x00000004ff077431 */ /* 0x000fe200000001ff */
[----:B------:R-:W-:-:S05]  /*2860*/  MOV R3, R4 ;  /* 0x0000000400037202 */ /* 0x000fca0000000f00 */
[----:B------:R-:W-:-:S05]  /*2870*/  FADD R3, R0, R3 ;  /* 0x0000000300037221 */ /* 0x000fca0000000000 */
[----:B------:R-:W-:-:S07]  /*2880*/  MOV R25, R3 ;  /* 0x0000000300197202 */ /* 0x000fce0000000f00 */
[----:B------:R-:W-:Y:S05]  /*2890*/  WARPSYNC.COLLECTIVE R6, `(.L_x_30) ;  /* 0x0000000006087348 */ /* 0x000fea0003c00000 */
[----:B------:R0:W1:Y:S02]  /*28a0*/  SHFL.DOWN P1, R4, R25, R7, R8 ;  /* 0x0800000719047389 */ /* 0x0000640000020008 */
[----:B01----:R-:W-:Y:S05]  /*28b0*/  ENDCOLLECTIVE ;  /* 0x000000000000791b */ /* 0x003fea0003800000 */
.L_x_30:
[----:B------:R-:W-:Y:S01]  /*28c0*/  HFMA2 R7, -RZ, RZ, 0, 1.1920928955078125e-07 ;  /* 0x00000002ff077431 */ /* 0x000fe200000001ff */
[----:B------:R-:W-:-:S05]  /*28d0*/  MOV R2, R4 ;  /* 0x0000000400027202 */ /* 0x000fca0000000f00 */
[----:B------:R-:W-:-:S05]  /*28e0*/  FADD R2, R3, R2 ;  /* 0x0000000203027221 */ /* 0x000fca0000000000 */
[----:B------:R-:W-:-:S07]  /*28f0*/  MOV R25, R2 ;  /* 0x0000000200197202 */ /* 0x000fce0000000f00 */
[----:B------:R-:W-:Y:S05]  /*2900*/  WARPSYNC.COLLECTIVE R6, `(.L_x_31) ;  /* 0x0000000006087348 */ /* 0x000fea0003c00000 */
[----:B------:R0:W1:Y:S02]  /*2910*/  SHFL.DOWN P1, R4, R25, R7, R8 ;  /* 0x0800000719047389 */ /* 0x0000640000020008 */
[----:B01----:R-:W-:Y:S05]  /*2920*/  ENDCOLLECTIVE ;  /* 0x000000000000791b */ /* 0x003fea0003800000 */
.L_x_31:
[----:B------:R-:W-:Y:S01]  /*2930*/  HFMA2 R7, -RZ, RZ, 0, 5.9604644775390625e-08 ;  /* 0x00000001ff077431 */ /* 0x000fe200000001ff */
[----:B------:R-:W-:-:S05]  /*2940*/  MOV R5, R4 ;  /* 0x0000000400057202 */ /* 0x000fca0000000f00 */
[----:B------:R-:W-:-:S05]  /*2950*/  FADD R5, R2, R5 ;  /* 0x0000000502057221 */ /* 0x000fca0000000000 */
[----:B------:R-:W-:-:S07]  /*2960*/  MOV R25, R5 ;  /* 0x0000000500197202 */ /* 0x000fce0000000f00 */
[----:B------:R-:W-:Y:S05]  /*2970*/  WARPSYNC.COLLECTIVE R6, `(.L_x_32) ;  /* 0x0000000006087348 */ /* 0x000fea0003c00000 */
[----:B------:R0:W1:Y:S02]  /*2980*/  SHFL.DOWN P1, R4, R25, R7, R8 ;  /* 0x0800000719047389 */ /* 0x0000640000020008 */
[----:B01----:R-:W-:Y:S05]  /*2990*/  ENDCOLLECTIVE ;  /* 0x000000000000791b */ /* 0x003fea0003800000 */
.L_x_32:
[----:B------:R-:W-:Y:S05]  /*29a0*/  BRA `(.L_x_33) ;  /* 0xfffffffc00407947 */ /* 0x000fea000383ffff */
.L_x_34:
[----:B------:R-:W-:-:S00]  /*29b0*/  BRA `(.L_x_34) ;  /* 0xfffffffc00fc7947 */ /* 0x000fc0000383ffff */
[----:B------:R-:W-:-:S00]  /*29c0*/  NOP ;  /* 0x0000000000007918 */ /* 0x000fc00000000000 */
        /* <DEDUP_REMOVED lines=11> */
.L_x_35:


//--------------------- .nv.shared.reserved.0     --------------------------
	.section	.nv.shared.reserved.0,"aw",@nobits
	.weak		__nv_reservedSMEM_offset_0_alias
	.size		__nv_reservedSMEM_offset_0_alias, 0, 64
	.other		__nv_reservedSMEM_offset_0_alias,@"STO_CUDA_RESERVED_SHARED STV_DEFAULT"
__nv_reservedSMEM_offset_0_alias:
	.zero		0
	.zero		64


//--------------------- .nv.constant0._Z29spmv_warp_per_row_vec4_kerneliPKiS0_PKfS2_Pf --------------------------
	.section	.nv.constant0._Z29spmv_warp_per_row_vec4_kerneliPKiS0_PKfS2_Pf,"a",@progbits
	.sectionflags	@""
	.align	4
.nv.constant0._Z29spmv_warp_per_row_vec4_kerneliPKiS0_PKfS2_Pf:
	.zero		944


//--------------------- SYMBOLS --------------------------

	.type		.nv.reservedSmem.offset0,@object
	.size		.nv.reservedSmem.offset0,0x4
